	.target	sm_100a

	.elftype	@"ET_EXEC"


//--------------------- .note.nv.tkinfo           --------------------------
	.section	.note.nv.tkinfo,"",@"SHT_NOTE"
	.sectionflags	@"SHF_NOTE_NV_TKINFO"
	.tkinfo
        /*0018*/ 	.word	0x00000081
        /*0030*/ 	.string	""
        /*0030*/ 	.string	"ptxas-blackwell"
        /*0030*/ 	.string	"Cuda compilation tools, release 12.9, V12.9.86"
        /*0030*/ 	.string	"Build cuda_12.9.r12.9/compiler.36037853_0"
        /*0030*/ 	.string	"-v  -suppress-debug-info  -lineinfo  -arch sm_100a "



//--------------------- .note.nv.cuver            --------------------------
	.section	.note.nv.cuver,"",@"SHT_NOTE"
	.sectionflags	@"SHF_NOTE_NV_CUVER"
        /*0018*/ 	.short	0x0001
        /*001a*/ 	.short	0x0064
        /*001c*/ 	.short	0x0001
        /*001e*/ 	.short	0x0000
        /*0020*/ 	.short	0x0001
        /*0022*/ 	.short	0x0000


//--------------------- .nv.info                  --------------------------
	.section	.nv.info,"",@"SHT_CUDA_INFO"
	.align	4


	//----- nvinfo : EIATTR_REGCOUNT
	.align		4
        /*0000*/ 	.byte	0x04, 0x2f
        /*0002*/ 	.short	(.L_4 - .L_3)
	.align		4
.L_3:
        /*0004*/ 	.word	index@(gluon_tcgen05)
        /*0008*/ 	.word	0x00000047


	//----- nvinfo : EIATTR_FRAME_SIZE
	.align		4
.L_4:
        /*000c*/ 	.byte	0x04, 0x11
        /*000e*/ 	.short	(.L_6 - .L_5)
	.align		4
.L_5:
        /*0010*/ 	.word	index@($__internal_2_$__cuda_sm10x_tcgen05_guardrail_trap_unallocated_columns_being_dealloced)
        /*0014*/ 	.word	0x00000000


	//----- nvinfo : EIATTR_FRAME_SIZE
	.align		4
.L_6:
        /*0018*/ 	.byte	0x04, 0x11
        /*001a*/ 	.short	(.L_8 - .L_7)
	.align		4
.L_7:
        /*001c*/ 	.word	index@($__internal_1_$__cuda_sm10x_tcgen05_guardrail_trap_phase_invalid_during_alloc)
        /*0020*/ 	.word	0x00000000


	//----- nvinfo : EIATTR_FRAME_SIZE
	.align		4
.L_8:
        /*0024*/ 	.byte	0x04, 0x11
        /*0026*/ 	.short	(.L_10 - .L_9)
	.align		4
.L_9:
        /*0028*/ 	.word	index@($__internal_0_$__cuda_sm10x_tcgen05_guardrail_trap_col_being_dealloced_not_returned_by_alloc)
        /*002c*/ 	.word	0x00000000


	//----- nvinfo : EIATTR_FRAME_SIZE
	.align		4
.L_10:
        /*0030*/ 	.byte	0x04, 0x11
        /*0032*/ 	.short	(.L_12 - .L_11)
	.align		4
.L_11:
        /*0034*/ 	.word	index@(gluon_tcgen05)
        /*0038*/ 	.word	0x00000000


	//----- nvinfo : EIATTR_MIN_STACK_SIZE
	.align		4
.L_12:
        /*003c*/ 	.byte	0x04, 0x12
        /*003e*/ 	.short	(.L_14 - .L_13)
	.align		4
.L_13:
        /*0040*/ 	.word	index@(gluon_tcgen05)
        /*0044*/ 	.word	0x00000000
.L_14:


//--------------------- .nv.info.gluon_tcgen05    --------------------------
	.section	.nv.info.gluon_tcgen05,"",@"SHT_CUDA_INFO"
	.sectionflags	@""
	.align	4


	//----- nvinfo : EIATTR_CUDA_API_VERSION
	.align		4
        /*0000*/ 	.byte	0x04, 0x37
        /*0002*/ 	.short	(.L_16 - .L_15)
.L_15:
        /*0004*/ 	.word	0x00000081


	//----- nvinfo : EIATTR_KPARAM_INFO
	.align		4
.L_16:
        /*0008*/ 	.byte	0x04, 0x17
        /*000a*/ 	.short	(.L_18 - .L_17)
.L_17:
        /*000c*/ 	.word	0x00000000
        /*0010*/ 	.short	0x000a
        /*0012*/ 	.short	0x0048
        /*0014*/ 	.byte	0x00, 0xf4, 0x21, 0x00


	//----- nvinfo : EIATTR_KPARAM_INFO
	.align		4
.L_18:
        /*0018*/ 	.byte	0x04, 0x17
        /*001a*/ 	.short	(.L_20 - .L_19)
.L_19:
        /*001c*/ 	.word	0x00000000
        /*0020*/ 	.short	0x0009
        /*0022*/ 	.short	0x0040
        /*0024*/ 	.byte	0x00, 0xf4, 0x21, 0x00


	//----- nvinfo : EIATTR_KPARAM_INFO
	.align		4
.L_20:
        /*0028*/ 	.byte	0x04, 0x17
        /*002a*/ 	.short	(.L_22 - .L_21)
.L_21:
        /*002c*/ 	.word	0x00000000
        /*0030*/ 	.short	0x0008
        /*0032*/ 	.short	0x0038
        /*0034*/ 	.byte	0x00, 0xf0, 0x21, 0x00


	//----- nvinfo : EIATTR_KPARAM_INFO
	.align		4
.L_22:
        /*0038*/ 	.byte	0x04, 0x17
        /*003a*/ 	.short	(.L_24 - .L_23)
.L_23:
        /*003c*/ 	.word	0x00000000
        /*0040*/ 	.short	0x0007
        /*0042*/ 	.short	0x0030
        /*0044*/ 	.byte	0x00, 0xf0, 0x21, 0x00


	//----- nvinfo : EIATTR_KPARAM_INFO
	.align		4
.L_24:
        /*0048*/ 	.byte	0x04, 0x17
        /*004a*/ 	.short	(.L_26 - .L_25)
.L_25:
        /*004c*/ 	.word	0x00000000
        /*0050*/ 	.short	0x0006
        /*0052*/ 	.short	0x0028
        /*0054*/ 	.byte	0x00, 0xf0, 0x21, 0x00


	//----- nvinfo : EIATTR_KPARAM_INFO
	.align		4
.L_26:
        /*0058*/ 	.byte	0x04, 0x17
        /*005a*/ 	.short	(.L_28 - .L_27)
.L_27:
        /*005c*/ 	.word	0x00000000
        /*0060*/ 	.short	0x0005
        /*0062*/ 	.short	0x0020
        /*0064*/ 	.byte	0x00, 0xf0, 0x11, 0x00


	//----- nvinfo : EIATTR_KPARAM_INFO
	.align		4
.L_28:
        /*0068*/ 	.byte	0x04, 0x17
        /*006a*/ 	.short	(.L_30 - .L_29)
.L_29:
        /*006c*/ 	.word	0x00000000
        /*0070*/ 	.short	0x0004
        /*0072*/ 	.short	0x001c
        /*0074*/ 	.byte	0x00, 0xf0, 0x11, 0x00


	//----- nvinfo : EIATTR_KPARAM_INFO
	.align		4
.L_30:
        /*0078*/ 	.byte	0x04, 0x17
        /*007a*/ 	.short	(.L_32 - .L_31)
.L_31:
        /*007c*/ 	.word	0x00000000
        /*0080*/ 	.short	0x0003
        /*0082*/ 	.short	0x0018
        /*0084*/ 	.byte	0x00, 0xf0, 0x11, 0x00


	//----- nvinfo : EIATTR_KPARAM_INFO
	.align		4
.L_32:
        /*0088*/ 	.byte	0x04, 0x17
        /*008a*/ 	.short	(.L_34 - .L_33)
.L_33:
        /*008c*/ 	.word	0x00000000
        /*0090*/ 	.short	0x0002
        /*0092*/ 	.short	0x0010
        /*0094*/ 	.byte	0x00, 0xf4, 0x21, 0x00


	//----- nvinfo : EIATTR_KPARAM_INFO
	.align		4
.L_34:
        /*0098*/ 	.byte	0x04, 0x17
        /*009a*/ 	.short	(.L_36 - .L_35)
.L_35:
        /*009c*/ 	.word	0x00000000
        /*00a0*/ 	.short	0x0001
        /*00a2*/ 	.short	0x0008
        /*00a4*/ 	.byte	0x00, 0xf4, 0x21, 0x00


	//----- nvinfo : EIATTR_KPARAM_INFO
	.align		4
.L_36:
        /*00a8*/ 	.byte	0x04, 0x17
        /*00aa*/ 	.short	(.L_38 - .L_37)
.L_37:
        /*00ac*/ 	.word	0x00000000
        /*00b0*/ 	.short	0x0000
        /*00b2*/ 	.short	0x0000
        /*00b4*/ 	.byte	0x00, 0xf4, 0x21, 0x00


	//----- nvinfo : EIATTR_AT_ENTRY_FRAGMENTS
	.align		4
.L_38:
        /*00b8*/ 	.byte	0x04, 0x4f
        /*00ba*/ 	.short	(.L_40 - .L_39)


	//   ....[0]....
.L_39:
        /*00bc*/ 	.word	0x00000004


	//----- nvinfo : EIATTR_RESERVED_SMEM_USED
	.align		4
.L_40:
        /*00c0*/ 	.byte	0x01, 0x41
	.zero		2


	//----- nvinfo : EIATTR_SPARSE_MMA_MASK
	.align		4
        /*00c4*/ 	.byte	0x03, 0x50
        /*00c6*/ 	.short	0x0000


	//----- nvinfo : EIATTR_TCGEN05_1CTA_USED
	.align		4
        /*00c8*/ 	.byte	0x01, 0x51
	.zero		2


	//----- nvinfo : EIATTR_MAXREG_COUNT
	.align		4
        /*00cc*/ 	.byte	0x03, 0x1b
        /*00ce*/ 	.short	0x00ff


	//----- nvinfo : EIATTR_NUM_BARRIERS
	.align		4
        /*00d0*/ 	.byte	0x02, 0x4c
        /*00d2*/ 	.byte	0x01
	.zero		1


	//----- nvinfo : EIATTR_INT_WARP_WIDE_INSTR_OFFSETS
	.align		4
        /*00d4*/ 	.byte	0x04, 0x31
        /*00d6*/ 	.short	(.L_42 - .L_41)


	//   ....[0]....
.L_41:
        /*00d8*/ 	.word	0x00001670


	//   ....[1]....
        /*00dc*/ 	.word	0x00001690


	//   ....[2]....
        /*00e0*/ 	.word	0x00001710


	//   ....[3]....
        /*00e4*/ 	.word	0x00001ae0


	//   ....[4]....
        /*00e8*/ 	.word	0x00001af0


	//   ....[5]....
        /*00ec*/ 	.word	0x00001b50


	//   ....[6]....
        /*00f0*/ 	.word	0x00001b60


	//   ....[7]....
        /*00f4*/ 	.word	0x00001e30


	//   ....[8]....
        /*00f8*/ 	.word	0x00001e40


	//   ....[9]....
        /*00fc*/ 	.word	0x00001fc0


	//   ....[10]....
        /*0100*/ 	.word	0x00001ff0


	//   ....[11]....
        /*0104*/ 	.word	0x00002020


	//   ....[12]....
        /*0108*/ 	.word	0x00002040


	//   ....[13]....
        /*010c*/ 	.word	0x00002340


	//   ....[14]....
        /*0110*/ 	.word	0x00002350


	//   ....[15]....
        /*0114*/ 	.word	0x000026f0


	//   ....[16]....
        /*0118*/ 	.word	0x00002700


	//   ....[17]....
        /*011c*/ 	.word	0x00002b70


	//   ....[18]....
        /*0120*/ 	.word	0x00002bc0


	//----- nvinfo : EIATTR_COOP_GROUP_MASK_REGIDS
	.align		4
.L_42:
        /*0124*/ 	.byte	0x04, 0x29
        /*0126*/ 	.short	(.L_44 - .L_43)


	//   ....[0]....
.L_43:
        /*0128*/ 	.word	0xffffffff


	//   ....[1]....
        /*012c*/ 	.word	0xffffffff


	//   ....[2]....
        /*0130*/ 	.word	0xffffffff


	//   ....[3]....
        /*0134*/ 	.word	0xffffffff


	//   ....[4]....
        /*0138*/ 	.word	0xffffffff


	//   ....[5]....
        /*013c*/ 	.word	0xffffffff


	//   ....[6]....
        /*0140*/ 	.word	0xffffffff


	//   ....[7]....
        /*0144*/ 	.word	0xffffffff


	//   ....[8]....
        /*0148*/ 	.word	0xffffffff


	//   ....[9]....
        /*014c*/ 	.word	0xffffffff


	//----- nvinfo : EIATTR_COOP_GROUP_INSTR_OFFSETS
	.align		4
.L_44:
        /*0150*/ 	.byte	0x04, 0x28
        /*0152*/ 	.short	(.L_46 - .L_45)


	//   ....[0]....
.L_45:
        /*0154*/ 	.word	0x00000050


	//   ....[1]....
        /*0158*/ 	.word	0x00000310


	//   ....[2]....
        /*015c*/ 	.word	0x000004f0


	//   ....[3]....
        /*0160*/ 	.word	0x00000980


	//   ....[4]....
        /*0164*/ 	.word	0x00000ac0


	//   ....[5]....
        /*0168*/ 	.word	0x00000fa0


	//   ....[6]....
        /*016c*/ 	.word	0x000010e0


	//   ....[7]....
        /*0170*/ 	.word	0x00001530


	//   ....[8]....
        /*0174*/ 	.word	0x00002a00


	//   ....[9]....
        /*0178*/ 	.word	0x00002c70


	//----- nvinfo : EIATTR_VRC_CTA_INIT_COUNT
	.align		4
.L_46:
        /*017c*/ 	.byte	0x02, 0x4a
        /*017e*/ 	.byte	0x80
	.zero		1


	//----- nvinfo : EIATTR_MBARRIER_INSTR_OFFSETS
	.align		4
        /*0180*/ 	.byte	0x04, 0x39
        /*0182*/ 	.short	(.L_48 - .L_47)


	//   ....[0]....
.L_47:
        /*0184*/ 	.word	0x00001730
        /*0188*/ 	.word	0x000000ff
        /*018c*/ 	.word	0x00018000
        /*0190*/ 	.short	0x0100
        /*0192*/ 	.byte	0x08
	.zero		1


	//   ....[1]....
        /*0194*/ 	.word	0x00001740
        /*0198*/ 	.word	0x000000ff
        /*019c*/ 	.word	0x00018020
        /*01a0*/ 	.short	0x0100
        /*01a2*/ 	.byte	0x08
	.zero		1


	//   ....[2]....
        /*01a4*/ 	.word	0x000017f0
        /*01a8*/ 	.word	0x000000ff
        /*01ac*/ 	.word	0x00018008
        /*01b0*/ 	.short	0x0100
        /*01b2*/ 	.byte	0x08
	.zero		1


	//   ....[3]....
        /*01b4*/ 	.word	0x00001800
        /*01b8*/ 	.word	0x000000ff
        /*01bc*/ 	.word	0x00018028
        /*01c0*/ 	.short	0x0100
        /*01c2*/ 	.byte	0x08
	.zero		1


	//   ....[4]....
        /*01c4*/ 	.word	0x000018e0
        /*01c8*/ 	.word	0x000000ff
        /*01cc*/ 	.word	0x00018010
        /*01d0*/ 	.short	0x0100
        /*01d2*/ 	.byte	0x08
	.zero		1


	//   ....[5]....
        /*01d4*/ 	.word	0x000018f0
        /*01d8*/ 	.word	0x000000ff
        /*01dc*/ 	.word	0x00018030
        /*01e0*/ 	.short	0x0100
        /*01e2*/ 	.byte	0x08
	.zero		1


	//   ....[6]....
        /*01e4*/ 	.word	0x00001a00
        /*01e8*/ 	.word	0x000000ff
        /*01ec*/ 	.word	0x00018018
        /*01f0*/ 	.short	0x0100
        /*01f2*/ 	.byte	0x08
	.zero		1


	//   ....[7]....
        /*01f4*/ 	.word	0x00001a10
        /*01f8*/ 	.word	0x000000ff
        /*01fc*/ 	.word	0x00018038
        /*0200*/ 	.short	0x0100
        /*0202*/ 	.byte	0x08
	.zero		1


	//   ....[8]....
        /*0204*/ 	.word	0x00001bf0
        /*0208*/ 	.word	0x000000ff
        /*020c*/ 	.word	0x00018000
        /*0210*/ 	.short	0x010a
        /*0212*/ 	.byte	0x08
	.zero		1


	//   ....[9]....
        /*0214*/ 	.word	0x00001e90
        /*0218*/ 	.word	0x000000ff
        /*021c*/ 	.word	0x00018020
        /*0220*/ 	.short	0x010a
        /*0222*/ 	.byte	0x08
	.zero		1


	//   ....[10]....
        /*0224*/ 	.word	0x000020c0
        /*0228*/ 	.word	0x000000ff
        /*022c*/ 	.word	0x00018000
        /*0230*/ 	.short	0x010a
        /*0232*/ 	.byte	0x1c
	.zero		1


	//   ....[11]....
        /*0234*/ 	.word	0x00002390
        /*0238*/ 	.word	0x000000ff
        /*023c*/ 	.word	0x00018020
        /*0240*/ 	.short	0x010a
        /*0242*/ 	.byte	0x1c
	.zero		1


	//   ....[12]....
        /*0244*/ 	.word	0x00002470
        /*0248*/ 	.word	0x000000ff
        /*024c*/ 	.word	0x00018000
        /*0250*/ 	.short	0x0108
        /*0252*/ 	.byte	0x08
	.zero		1


	//   ....[13]....
        /*0254*/ 	.word	0x00002480
        /*0258*/ 	.word	0x000000ff
        /*025c*/ 	.word	0x00018020
        /*0260*/ 	.short	0x0108
        /*0262*/ 	.byte	0x08
	.zero		1


	//   ....[14]....
        /*0264*/ 	.word	0x000024d0
        /*0268*/ 	.word	0x000000ff
        /*026c*/ 	.word	0x00018008
        /*0270*/ 	.short	0x0108
        /*0272*/ 	.byte	0x08
	.zero		1


	//   ....[15]....
        /*0274*/ 	.word	0x000024e0
        /*0278*/ 	.word	0x000000ff
        /*027c*/ 	.word	0x00018028
        /*0280*/ 	.short	0x0108
        /*0282*/ 	.byte	0x08
	.zero		1


	//   ....[16]....
        /*0284*/ 	.word	0x00002530
        /*0288*/ 	.word	0x000000ff
        /*028c*/ 	.word	0x00018010
        /*0290*/ 	.short	0x0108
        /*0292*/ 	.byte	0x08
	.zero		1


	//   ....[17]....
        /*0294*/ 	.word	0x00002540
        /*0298*/ 	.word	0x000000ff
        /*029c*/ 	.word	0x00018030
        /*02a0*/ 	.short	0x0108
        /*02a2*/ 	.byte	0x08
	.zero		1


	//   ....[18]....
        /*02a4*/ 	.word	0x00002590
        /*02a8*/ 	.word	0x000000ff
        /*02ac*/ 	.word	0x00018018
        /*02b0*/ 	.short	0x0108
        /*02b2*/ 	.byte	0x08
	.zero		1


	//   ....[19]....
        /*02b4*/ 	.word	0x000025a0
        /*02b8*/ 	.word	0x000000ff
        /*02bc*/ 	.word	0x00018038
        /*02c0*/ 	.short	0x0108
        /*02c2*/ 	.byte	0x08
	.zero		1


	//   ....[20]....
        /*02c4*/ 	.word	0x00002c90
        /*02c8*/ 	.word	0x000000ff
        /*02cc*/ 	.word	0x00018000
        /*02d0*/ 	.short	0x010a
        /*02d2*/ 	.byte	0x08
	.zero		1


	//   ....[21]....
        /*02d4*/ 	.word	0x00002cc0
        /*02d8*/ 	.word	0x000000ff
        /*02dc*/ 	.word	0x00018020
        /*02e0*/ 	.short	0x010a
        /*02e2*/ 	.byte	0x08
	.zero		1


	//   ....[22]....
        /*02e4*/ 	.word	0x00002cf0
        /*02e8*/ 	.word	0x000000ff
        /*02ec*/ 	.word	0x00018000
        /*02f0*/ 	.short	0x010a
        /*02f2*/ 	.byte	0x1c
	.zero		1


	//   ....[23]....
        /*02f4*/ 	.word	0x00002d20
        /*02f8*/ 	.word	0x000000ff
        /*02fc*/ 	.word	0x00018020
        /*0300*/ 	.short	0x010a
        /*0302*/ 	.byte	0x1c
	.zero		1


	//----- nvinfo : EIATTR_NUM_MBARRIERS
	.align		4
.L_48:
        /*0304*/ 	.byte	0x03, 0x38
        /*0306*/ 	.short	0x0008


	//----- nvinfo : EIATTR_EXIT_INSTR_OFFSETS
	.align		4
        /*0308*/ 	.byte	0x04, 0x1c
        /*030a*/ 	.short	(.L_50 - .L_49)


	//   ....[0]....
.L_49:
        /*030c*/ 	.word	0x00002c80


	//----- nvinfo : EIATTR_REQNTID
	.align		4
.L_50:
        /*0310*/ 	.byte	0x04, 0x10
        /*0312*/ 	.short	(.L_52 - .L_51)
.L_51:
        /*0314*/ 	.word	0x00000080
        /*0318*/ 	.word	0x00000001
        /*031c*/ 	.word	0x00000001


	//----- nvinfo : EIATTR_CRS_STACK_SIZE
	.align		4
.L_52:
        /*0320*/ 	.byte	0x04, 0x1e
        /*0322*/ 	.short	(.L_54 - .L_53)
.L_53:
        /*0324*/ 	.word	0x00000000


	//----- nvinfo : EIATTR_CBANK_PARAM_SIZE
	.align		4
.L_54:
        /*0328*/ 	.byte	0x03, 0x19
        /*032a*/ 	.short	0x0050


	//----- nvinfo : EIATTR_PARAM_CBANK
	.align		4
        /*032c*/ 	.byte	0x04, 0x0a
        /*032e*/ 	.short	(.L_56 - .L_55)
	.align		4
.L_55:
        /*0330*/ 	.word	index@(.nv.constant0.gluon_tcgen05)
        /*0334*/ 	.short	0x0380
        /*0336*/ 	.short	0x0050


	//----- nvinfo : EIATTR_SW_WAR
	.align		4
.L_56:
        /*0338*/ 	.byte	0x04, 0x36
        /*033a*/ 	.short	(.L_58 - .L_57)
.L_57:
        /*033c*/ 	.word	0x00000008
.L_58:


//--------------------- .nv.compat                --------------------------
	.section	.nv.compat,"",@"SHT_CUDA_COMPAT_INFO"
	.align	4
        /*0000*/ 	.byte	0x02, 0x02, 0x02, 0x00, 0x02, 0x05, 0x05, 0x00, 0x02, 0x03, 0x03, 0x00, 0x02, 0x06, 0x01, 0x00


//--------------------- .nv.callgraph             --------------------------
	.section	.nv.callgraph,"",@"SHT_CUDA_CALLGRAPH"
	.align	4
	.sectionentsize	8
	.align		4
        /*0000*/ 	.word	0x00000000
	.align		4
        /*0004*/ 	.word	0xffffffff
	.align		4
        /*0008*/ 	.word	0x00000000
	.align		4
        /*000c*/ 	.word	0xfffffffe
	.align		4
        /*0010*/ 	.word	0x00000000
	.align		4
        /*0014*/ 	.word	0xfffffffd
	.align		4
        /*0018*/ 	.word	0x00000000
	.align		4
        /*001c*/ 	.word	0xfffffffc


//--------------------- .text.gluon_tcgen05       --------------------------
	.section	.text.gluon_tcgen05,"ax",@progbits
	.align	128
        .global         gluon_tcgen05
        .type           gluon_tcgen05,@function
        .size           gluon_tcgen05,(.L_x_86 - gluon_tcgen05)
        .other          gluon_tcgen05,@"STO_CUDA_ENTRY STV_DEFAULT"
gluon_tcgen05:
.text.gluon_tcgen05:
[----:B------:R-:W1:Y:S01]  /*0000*/  LDC R1, c[0x0][0x37c] ;  /* 0x0000df00ff017b82 */ /* 0x000e620000000800 */
[----:B------:R-:W2:Y:S02]  /*0010*/  S2R R0, SR_TID.X ;  /* 0x0000000000007919 */ /* 0x000ea40000002100 */
[----:B--2---:R-:W-:-:S13]  /*0020*/  ISETP.GE.U32.AND P2, PT, R0, 0x20, PT ;  /* 0x000000200000780c */ /* 0x004fda0003f46070 */
[----:B------:R-:W-:Y:S05]  /*0030*/  @P2 BRA `(.L_x_0) ;  /* 0x0000000000b82947 */ /* 0x000fea0003800000 */
[----:B------:R-:W2:Y:S01]  /*0040*/  S2UR UR6, SR_CgaCtaId ;  /* 0x00000000000679c3 */ /* 0x000ea20000008800 */
[----:B------:R-:W-:Y:S01]  /*0050*/  NOP ;  /* 0x0000000000007918 */ /* 0x000fe20000000000 */
[----:B------:R-:W-:Y:S02]  /*0060*/  UMOV UR4, 0x40 ;  /* 0x0000004000047882 */ /* 0x000fe40000000000 */
[----:B--2---:R-:W-:-:S09]  /*0070*/  ULEA UR4, UR6, UR4, 0x18 ;  /* 0x0000000406047291 */ /* 0x004fd2000f8ec0ff */
[----:B------:R-:W2:Y:S01]  /*0080*/  LDS.U8 R2, [UR4] ;  /* 0x00000004ff027984 */ /* 0x000ea20008000000 */
[----:B------:R-:W-:Y:S02]  /*0090*/  UMOV UR4, 0x400 ;  /* 0x0000040000047882 */ /* 0x000fe40000000000 */
[----:B------:R-:W-:Y:S01]  /*00a0*/  ULEA UR4, UR6, UR4, 0x18 ;  /* 0x0000000406047291 */ /* 0x000fe2000f8ec0ff */
[----:B--2---:R-:W-:-:S13]  /*00b0*/  ISETP.NE.AND P0, PT, R2, RZ, PT ;  /* 0x000000ff0200720c */ /* 0x004fda0003f05270 */
[----:B------:R-:W-:Y:S05]  /*00c0*/  @P0 BRA `(.L_x_1) ;  /* 0x00000000007c0947 */ /* 0x000fea0003800000 */
[----:B------:R-:W-:-:S13]  /*00d0*/  ELECT P0, URZ, PT ;  /* 0x0000000000ff782f */ /* 0x000fda0003800000 */
[----:B------:R-:W-:Y:S05]  /*00e0*/  @!P0 BRA `(.L_x_2) ;  /* 0x0000000000848947 */ /* 0x000fea0003800000 */
[----:B------:R-:W-:Y:S01]  /*00f0*/  UMOV UR5, 0x4 ;  /* 0x0000000400057882 */ /* 0x000fe20000000000 */
[----:B------:R-:W-:Y:S02]  /*0100*/  IMAD.MOV.U32 R5, RZ, RZ, 0x1 ;  /* 0x00000001ff057424 */ /* 0x000fe400078e00ff */
[----:B------:R-:W-:Y:S02]  /*0110*/  IMAD.MOV.U32 R3, RZ, RZ, 0xf ;  /* 0x0000000fff037424 */ /* 0x000fe400078e00ff */
[----:B------:R-:W-:Y:S04]  /*0120*/  DEPBAR.LE SB2, 0x36 ;  /* 0x0000ad800000791a */ /* 0x000fe80000000000 */
[----:B------:R-:W2:Y:S02]  /*0130*/  UTCATOMSWS.FIND_AND_SET.ALIGN UP0, UR5, UR5 ;  /* 0x00000005000575e3 */ /* 0x000ea40008000800 */
[----:B--2---:R-:W-:-:S04]  /*0140*/  PLOP3.LUT P0, PT, PT, PT, UP0, 0x80, 0x8 ;  /* 0x000000000008781c */ /* 0x004fc80003f0f008 */
[----:B------:R-:W-:-:S04]  /*0150*/  SEL R2, RZ, 0xffffffff, !P0 ;  /* 0xffffffffff027807 */ /* 0x000fc80004000000 */
[----:B------:R-:W-:Y:S01]  /*0160*/  ISETP.NE.AND P0, PT, R2, RZ, PT ;  /* 0x000000ff0200720c */ /* 0x000fe20003f05270 */
[----:B------:R-:W-:-:S12]  /*0170*/  IMAD.U32 R2, RZ, RZ, UR5 ;  /* 0x00000005ff027e24 */ /* 0x000fd8000f8e00ff */
[----:B------:R-:W-:Y:S05]  /*0180*/  @P0 BRA `(.L_x_3) ;  /* 0x0000000000240947 */ /* 0x000fea0003800000 */
.L_x_4:
[----:B------:R-:W-:Y:S05]  /*0190*/  NANOSLEEP 0x64 ;  /* 0x000000640000795d */ /* 0x000fea0003800000 */
[----:B------:R-:W-:-:S05]  /*01a0*/  UMOV UR5, 0x4 ;  /* 0x0000000400057882 */ /* 0x000fca0000000000 */
[----:B------:R-:W-:Y:S04]  /*01b0*/  DEPBAR.LE SB2, 0x36 ;  /* 0x0000ad800000791a */ /* 0x000fe80000000000 */
[----:B------:R-:W2:Y:S02]  /*01c0*/  UTCATOMSWS.FIND_AND_SET.ALIGN UP0, UR5, UR5 ;  /* 0x00000005000575e3 */ /* 0x000ea40008000800 */
[----:B--2---:R-:W-:-:S04]  /*01d0*/  PLOP3.LUT P0, PT, PT, PT, UP0, 0x80, 0x8 ;  /* 0x000000000008781c */ /* 0x004fc80003f0f008 */
[----:B------:R-:W-:-:S04]  /*01e0*/  SEL R2, RZ, 0xffffffff, !P0 ;  /* 0xffffffffff027807 */ /* 0x000fc80004000000 */
[----:B------:R-:W-:Y:S01]  /*01f0*/  ISETP.NE.AND P0, PT, R2, RZ, PT ;  /* 0x000000ff0200720c */ /* 0x000fe20003f05270 */
[----:B------:R-:W-:-:S12]  /*0200*/  IMAD.U32 R2, RZ, RZ, UR5 ;  /* 0x00000005ff027e24 */ /* 0x000fd8000f8e00ff */
[----:B------:R-:W-:Y:S05]  /*0210*/  @!P0 BRA `(.L_x_4) ;  /* 0xfffffffc00dc8947 */ /* 0x000fea000383ffff */
.L_x_3:
[C---:B------:R-:W-:Y:S01]  /*0220*/  VIADD R4, R2.reuse, 0x10 ;  /* 0x0000001002047836 */ /* 0x040fe20000000000 */
[----:B------:R-:W-:Y:S01]  /*0230*/  UMOV UR5, 0x50 ;  /* 0x0000005000057882 */ /* 0x000fe20000000000 */
[----:B------:R-:W-:Y:S01]  /*0240*/  SHF.L.U32 R3, R3, R2, RZ ;  /* 0x0000000203037219 */ /* 0x000fe200000006ff */
[----:B------:R-:W-:Y:S01]  /*0250*/  ULEA UR5, UR6, UR5, 0x18 ;  /* 0x0000000506057291 */ /* 0x000fe2000f8ec0ff */
[----:B------:R-:W-:Y:S01]  /*0260*/  IMAD.SHL.U32 R2, R2, 0x20, RZ ;  /* 0x0000002002027824 */ /* 0x000fe200078e00ff */
[----:B------:R-:W-:-:S04]  /*0270*/  SHF.L.U32 R4, R5, R4, RZ ;  /* 0x0000000405047219 */ /* 0x000fc800000006ff */
[----:B------:R-:W-:-:S05]  /*0280*/  LOP3.LUT R3, R4, R3, RZ, 0xfc, !PT ;  /* 0x0000000304037212 */ /* 0x000fca00078efcff */
[----:B------:R2:W-:Y:S04]  /*0290*/  ATOMS.OR RZ, [UR5], R3 ;  /* 0x00000003ffff798c */ /* 0x0005e8000b000005 */
[----:B------:R2:W-:Y:S01]  /*02a0*/  STS [UR4], R2 ;  /* 0x00000002ff007988 */ /* 0x0005e20008000804 */
[----:B------:R-:W-:Y:S05]  /*02b0*/  BRA `(.L_x_2) ;  /* 0x0000000000107947 */ /* 0x000fea0003800000 */
.L_x_1:
[----:B------:R-:W-:Y:S01]  /*02c0*/  IMAD.MOV.U32 R3, RZ, RZ, -0x1 ;  /* 0xffffffffff037424 */ /* 0x000fe200078e00ff */
[----:B------:R-:W-:-:S04]  /*02d0*/  MOV R2, 0x300 ;  /* 0x0000030000027802 */ /* 0x000fc80000000f00 */
[----:B------:R2:W-:Y:S03]  /*02e0*/  STS [UR4], R3 ;  /* 0x00000003ff007988 */ /* 0x0005e60008000804 */
[----:B-12---:R-:W-:Y:S05]  /*02f0*/  CALL.REL.NOINC `($__internal_1_$__cuda_sm10x_tcgen05_guardrail_trap_phase_invalid_during_alloc) ;  /* 0x0000002800a07944 */ /* 0x006fea0003c00000 */
.L_x_2:
[----:B------:R-:W-:Y:S05]  /*0300*/  WARPSYNC.ALL ;  /* 0x0000000000007948 */ /* 0x000fea0003800000 */
[----:B------:R-:W-:Y:S01]  /*0310*/  NOP ;  /* 0x0000000000007918 */ /* 0x000fe20000000000 */
.L_x_0:
[----:B------:R-:W3:Y:S08]  /*0320*/  S2UR UR4, SR_CgaCtaId ;  /* 0x00000000000479c3 */ /* 0x000ef00000008800 */
[----:B------:R-:W-:Y:S01]  /*0330*/  BAR.SYNC.DEFER_BLOCKING 0x0 ;  /* 0x0000000000007b1d */ /* 0x000fe20000010000 */
[----:B------:R-:W-:-:S05]  /*0340*/  LOP3.LUT R68, R0, 0x7f, RZ, 0xc0, !PT ;  /* 0x0000007f00447812 */ /* 0x000fca00078ec0ff */
[----:B------:R-:W-:Y:S02]  /*0350*/  UMOV UR8, 0x400 ;  /* 0x0000040000087882 */ /* 0x000fe40000000000 */
[----:B------:R-:W4:Y:S08]  /*0360*/  LDC R10, c[0x0][0x3a0] ;  /* 0x0000e800ff0a7b82 */ /* 0x000f300000000800 */
[----:B------:R-:W5:Y:S01]  /*0370*/  S2UR UR9, SR_CTAID.Y ;  /* 0x00000000000979c3 */ /* 0x000f620000002600 */
[----:B---3--:R-:W-:-:S09]  /*0380*/  ULEA UR8, UR4, UR8, 0x18 ;  /* 0x0000000804087291 */ /* 0x008fd2000f8ec0ff */
[----:B--2---:R-:W2:Y:S01]  /*0390*/  LDS R3, [UR8] ;  /* 0x00000008ff037984 */ /* 0x004ea20008000800 */
[----:B------:R-:W-:Y:S06]  /*03a0*/  BAR.SYNC.DEFER_BLOCKING 0x0 ;  /* 0x0000000000007b1d */ /* 0x000fec0000010000 */
[----:B------:R-:W-:Y:S05]  /*03b0*/  @P2 BRA `(.L_x_5) ;  /* 0x0000000000182947 */ /* 0x000fea0003800000 */
[----:B------:R-:W-:Y:S01]  /*03c0*/  ELECT P0, URZ, PT ;  /* 0x0000000000ff782f */ /* 0x000fe20003800000 */
[----:B------:R-:W-:Y:S01]  /*03d0*/  IMAD.MOV.U32 R2, RZ, RZ, 0x1 ;  /* 0x00000001ff027424 */ /* 0x000fe200078e00ff */
[----:B------:R-:W-:Y:S01]  /*03e0*/  UMOV UR5, 0x40 ;  /* 0x0000004000057882 */ /* 0x000fe20000000000 */
[----:B------:R-:W-:Y:S01]  /*03f0*/  UVIRTCOUNT.DEALLOC.SMPOOL 0x80 ;  /* 0x000000800000784c */ /* 0x000fe20000000000 */
[----:B------:R-:W-:-:S09]  /*0400*/  ULEA UR5, UR4, UR5, 0x18 ;  /* 0x0000000504057291 */ /* 0x000fd2000f8ec0ff */
[----:B------:R3:W-:Y:S03]  /*0410*/  @P0 STS.U8 [UR5], R2 ;  /* 0x00000002ff000988 */ /* 0x0007e60008000005 */
.L_x_5:
[----:B------:R-:W3:Y:S01]  /*0420*/  S2UR UR4, SR_CTAID.Z ;  /* 0x00000000000479c3 */ /* 0x000ee20000002700 */
[----:B------:R-:W5:Y:S01]  /*0430*/  LDCU UR5, c[0x0][0x370] ;  /* 0x00006e00ff0577ac */ /* 0x000f620008000800 */
[----:B------:R-:W-:Y:S01]  /*0440*/  ISETP.GE.U32.AND P0, PT, R68, 0x20, PT ;  /* 0x000000204400780c */ /* 0x000fe20003f06070 */
[----:B----4-:R-:W-:Y:S01]  /*0450*/  VIADD R5, R10, 0xffffffff ;  /* 0xffffffff0a057836 */ /* 0x010fe20000000000 */
[C---:B------:R-:W-:Y:S01]  /*0460*/  ISETP.NE.U32.AND P3, PT, R68.reuse, RZ, PT ;  /* 0x000000ff4400720c */ /* 0x040fe20003f65070 */
[----:B------:R-:W3:Y:S01]  /*0470*/  LDCU UR6, c[0x0][0x374] ;  /* 0x00006e80ff0677ac */ /* 0x000ee20008000800 */
[----:B------:R-:W-:Y:S01]  /*0480*/  LEA R4, R68, UR8, 0x2 ;  /* 0x0000000844047c11 */ /* 0x000fe2000f8e10ff */
[----:B------:R-:W-:Y:S01]  /*0490*/  BSSY.RECONVERGENT B0, `(.L_x_6) ;  /* 0x0000015000007945 */ /* 0x000fe20003800200 */
[----:B------:R-:W5:Y:S01]  /*04a0*/  S2UR UR7, SR_CTAID.X ;  /* 0x00000000000779c3 */ /* 0x000f620000002500 */
[----:B------:R-:W4:Y:S01]  /*04b0*/  LDCU.64 UR20, c[0x0][0x3c0] ;  /* 0x00007800ff1477ac */ /* 0x000f220008000a00 */
[----:B--2---:R-:W-:-:S05]  /*04c0*/  R2UR UR23, R3 ;  /* 0x00000000031772ca */ /* 0x004fca00000e0000 */
[----:B------:R2:W-:Y:S01]  /*04d0*/  @!P0 STS [R4], RZ ;  /* 0x000000ff04008388 */ /* 0x0005e20000000800 */
[----:B------:R-:W1:Y:S01]  /*04e0*/  LDC R6, c[0x0][0x398] ;  /* 0x0000e600ff067b82 */ /* 0x000e620000000800 */
[----:B------:R-:W-:Y:S02]  /*04f0*/  NOP ;  /* 0x0000000000007918 */ /* 0x000fe40000000000 */
[----:B------:R2:W-:Y:S01]  /*0500*/  @!P3 STS [UR8+0x20], R5 ;  /* 0x00002005ff00b988 */ /* 0x0005e20008000808 */
[----:B---3-5:R-:W-:-:S04]  /*0510*/  UIMAD UR4, UR4, UR6, UR9 ;  /* 0x00000006040472a4 */ /* 0x028fc8000f8e0209 */
[----:B------:R-:W-:-:S04]  /*0520*/  UIMAD UR4, UR4, UR5, UR7 ;  /* 0x00000005040472a4 */ /* 0x000fc8000f8e0207 */
[----:B------:R-:W-:-:S04]  /*0530*/  UIMAD UR4, UR4, 0x180, URZ ;  /* 0x00000180040478a4 */ /* 0x000fc8000f8e02ff */
[----:B----4-:R-:W-:Y:S01]  /*0540*/  UIADD3 UR24, UP0, UPT, UR4, UR20, URZ ;  /* 0x0000001404187290 */ /* 0x010fe2000ff1e0ff */
[----:B-1----:R-:W-:-:S03]  /*0550*/  VIADD R6, R6, 0xffffffff ;  /* 0xffffffff06067836 */ /* 0x002fc60000000000 */
[----:B------:R-:W-:Y:S01]  /*0560*/  ULEA.HI.X.SX32 UR25, UR4, UR21, 0x1, UP0 ;  /* 0x0000001504197291 */ /* 0x000fe200080f0eff */
[----:B--2---:R-:W-:Y:S11]  /*0570*/  @P3 BRA `(.L_x_7) ;  /* 0x0000000000183947 */ /* 0x004ff60003800000 */
[----:B------:R-:W1:Y:S01]  /*0580*/  LDS R2, [UR8+0x8] ;  /* 0x00000808ff027984 */ /* 0x000e620008000800 */
[----:B------:R-:W2:Y:S01]  /*0590*/  LDC.64 R8, c[0x0][0x380] ;  /* 0x0000e000ff087b82 */ /* 0x000ea20000000a00 */
[----:B------:R-:W-:Y:S02]  /*05a0*/  IMAD.MOV.U32 R3, RZ, RZ, 0x70 ;  /* 0x00000070ff037424 */ /* 0x000fe400078e00ff */
[----:B--2---:R2:W-:Y:S03]  /*05b0*/  STS.64 [UR8], R8 ;  /* 0x00000008ff007988 */ /* 0x0045e60008000a08 */
[----:B-1----:R-:W-:-:S05]  /*05c0*/  LOP3.LUT R2, R2, 0x10, R3, 0xd8, !PT ;  /* 0x0000001002027812 */ /* 0x002fca00078ed803 */
[----:B------:R2:W-:Y:S02]  /*05d0*/  STS [UR8+0x8], R2 ;  /* 0x00000802ff007988 */ /* 0x0005e40008000808 */
.L_x_7:
[----:B------:R-:W-:Y:S05]  /*05e0*/  BSYNC.RECONVERGENT B0 ;  /* 0x0000000000007941 */ /* 0x000fea0003800200 */
.L_x_6:
[----:B------:R-:W-:Y:S04]  /*05f0*/  BSSY.RECONVERGENT B0, `(.L_x_8) ;  /* 0x000000a000007945 */ /* 0x000fe80003800200 */
[----:B------:R-:W-:Y:S05]  /*0600*/  @P3 BRA `(.L_x_9) ;  /* 0x0000000000203947 */ /* 0x000fea0003800000 */
[----:B--2---:R-:W1:Y:S01]  /*0610*/  LDS R2, [UR8+0x34] ;  /* 0x00003408ff027984 */ /* 0x004e620008000800 */
[----:B------:R-:W-:Y:S02]  /*0620*/  IMAD.MOV.U32 R3, RZ, RZ, 0x7f000000 ;  /* 0x7f000000ff037424 */ /* 0x000fe400078e00ff */
[----:B------:R-:W-:Y:S01]  /*0630*/  @!P3 IMAD.MOV.U32 R7, RZ, RZ, 0x3f ;  /* 0x0000003fff07b424 */ /* 0x000fe200078e00ff */
[----:B------:R-:W2:Y:S02]  /*0640*/  @!P3 LDS R8, [UR8+0x38] ;  /* 0x00003808ff08b984 */ /* 0x000ea40008000800 */
[----:B-1----:R-:W-:Y:S02]  /*0650*/  LOP3.LUT R2, R2, 0xff000000, R3, 0xb8, !PT ;  /* 0xff00000002027812 */ /* 0x002fe400078eb803 */
[----:B--2---:R-:W-:-:S03]  /*0660*/  @!P3 LOP3.LUT R3, R8, 0xff, R7, 0xb8, !PT ;  /* 0x000000ff0803b812 */ /* 0x004fc600078eb807 */
[----:B------:R1:W-:Y:S04]  /*0670*/  STS [UR8+0x34], R2 ;  /* 0x00003402ff007988 */ /* 0x0003e80008000808 */
[----:B------:R1:W-:Y:S02]  /*0680*/  @!P3 STS [UR8+0x38], R3 ;  /* 0x00003803ff00b988 */ /* 0x0003e40008000808 */
.L_x_9:
[----:B------:R-:W-:Y:S05]  /*0690*/  BSYNC.RECONVERGENT B0 ;  /* 0x0000000000007941 */ /* 0x000fea0003800200 */
.L_x_8:
[----:B------:R-:W-:Y:S04]  /*06a0*/  BSSY.RECONVERGENT B0, `(.L_x_10) ;  /* 0x000000a000007945 */ /* 0x000fe80003800200 */
[----:B------:R-:W-:Y:S05]  /*06b0*/  @P3 BRA `(.L_x_11) ;  /* 0x0000000000203947 */ /* 0x000fea0003800000 */
[----:B-12---:R-:W1:Y:S01]  /*06c0*/  LDS R2, [UR8+0x1c] ;  /* 0x00001c08ff027984 */ /* 0x006e620008000800 */
[----:B------:R-:W2:Y:S03]  /*06d0*/  LDC.64 R8, c[0x0][0x3a8] ;  /* 0x0000ea00ff087b82 */ /* 0x000ea60000000a00 */
[----:B------:R3:W-:Y:S01]  /*06e0*/  STS [UR8+0x24], R6 ;  /* 0x00002406ff007988 */ /* 0x0007e20008000808 */
[--C-:B--2---:R-:W-:Y:S02]  /*06f0*/  SHF.R.U32.HI R7, RZ, 0x4, R9.reuse ;  /* 0x00000004ff077819 */ /* 0x104fe40000011609 */
[----:B------:R-:W-:-:S05]  /*0700*/  SHF.R.U64 R3, R8, 0x4, R9 ;  /* 0x0000000408037819 */ /* 0x000fca0000001209 */
[----:B------:R3:W-:Y:S01]  /*0710*/  STS [UR8+0xc], R3 ;  /* 0x00000c03ff007988 */ /* 0x0007e20008000808 */
[----:B-1----:R-:W-:-:S05]  /*0720*/  LOP3.LUT R2, R2, 0xf, R7, 0xb8, !PT ;  /* 0x0000000f02027812 */ /* 0x002fca00078eb807 */
[----:B------:R3:W-:Y:S02]  /*0730*/  STS [UR8+0x1c], R2 ;  /* 0x00001c02ff007988 */ /* 0x0007e40008000808 */
.L_x_11:
[----:B------:R-:W-:Y:S05]  /*0740*/  BSYNC.RECONVERGENT B0 ;  /* 0x0000000000007941 */ /* 0x000fea0003800200 */
.L_x_10:
[----:B------:R-:W-:Y:S04]  /*0750*/  BSSY.RECONVERGENT B1, `(.L_x_12) ;  /* 0x000001d000017945 */ /* 0x000fe80003800200 */
[----:B------:R-:W-:Y:S04]  /*0760*/  BSSY.RELIABLE B0, `(.L_x_13) ;  /* 0x0000018000007945 */ /* 0x000fe80003800100 */
[----:B------:R-:W-:Y:S05]  /*0770*/  @P3 BRA `(.L_x_14) ;  /* 0x00000000001c3947 */ /* 0x000fea0003800000 */
[----:B-123--:R-:W1:Y:S02]  /*0780*/  LDS R2, [UR8+0x34] ;  /* 0x00003408ff027984 */ /* 0x00ee640008000800 */
[----:B-1----:R-:W-:-:S05]  /*0790*/  LOP3.LUT R2, R2, 0x7, RZ, 0xb8, !PT ;  /* 0x0000000702027812 */ /* 0x002fca00078eb8ff */
[----:B------:R1:W-:Y:S01]  /*07a0*/  STS [UR8+0x34], R2 ;  /* 0x00003402ff007988 */ /* 0x0003e20008000808 */
[----:B------:R-:W-:Y:S05]  /*07b0*/  @P3 BRA `(.L_x_15) ;  /* 0x00000000001c3947 */ /* 0x000fea0003800000 */
[----:B-1----:R-:W1:Y:S02]  /*07c0*/  LDS R2, [UR8+0x34] ;  /* 0x00003408ff027984 */ /* 0x002e640008000800 */
[----:B-1----:R-:W-:-:S05]  /*07d0*/  LOP3.LUT R2, R2, 0x38, RZ, 0xb8, !PT ;  /* 0x0000003802027812 */ /* 0x002fca00078eb8ff */
[----:B------:R4:W-:Y:S02]  /*07e0*/  STS [UR8+0x34], R2 ;  /* 0x00003402ff007988 */ /* 0x0009e40008000808 */
.L_x_14:
[----:B------:R-:W-:Y:S05]  /*07f0*/  @P3 BRA `(.L_x_16) ;  /* 0x00000000001c3947 */ /* 0x000fea0003800000 */
[----:B-1234-:R-:W1:Y:S02]  /*0800*/  LDS R2, [UR8+0x8] ;  /* 0x00000808ff027984 */ /* 0x01ee640008000800 */
[----:B-1----:R-:W-:-:S05]  /*0810*/  LOP3.LUT R2, R2, 0x780, RZ, 0xb8, !PT ;  /* 0x0000078002027812 */ /* 0x002fca00078eb8ff */
[----:B------:R2:W-:Y:S02]  /*0820*/  STS [UR8+0x8], R2 ;  /* 0x00000802ff007988 */ /* 0x0005e40008000808 */
.L_x_15:
[----:B------:R-:W-:Y:S05]  /*0830*/  @P3 BRA `(.L_x_17) ;  /* 0x0000000000283947 */ /* 0x000fea0003800000 */
[----:B-12---:R-:W1:Y:S02]  /*0840*/  LDS R2, [UR8+0x8] ;  /* 0x00000808ff027984 */ /* 0x006e640008000800 */
[----:B-1----:R-:W-:-:S05]  /*0850*/  LOP3.LUT R2, R2, 0x1800, RZ, 0xb8, !PT ;  /* 0x0000180002027812 */ /* 0x002fca00078eb8ff */
[----:B------:R5:W-:Y:S02]  /*0860*/  STS [UR8+0x8], R2 ;  /* 0x00000802ff007988 */ /* 0x000be40008000808 */
.L_x_16:
[----:B------:R-:W-:Y:S05]  /*0870*/  @P3 BREAK.RELIABLE B0 ;  /* 0x0000000000003942 */ /* 0x000fea0003800100 */
[----:B------:R-:W-:Y:S05]  /*0880*/  @P3 BRA `(.L_x_18) ;  /* 0x0000000000243947 */ /* 0x000fea0003800000 */
[----:B-1-3--:R-:W1:Y:S01]  /*0890*/  LDS R3, [UR8+0x8] ;  /* 0x00000808ff037984 */ /* 0x00ae620008000800 */
[----:B--2-45:R-:W-:-:S05]  /*08a0*/  IMAD.MOV.U32 R2, RZ, RZ, 0x6000 ;  /* 0x00006000ff027424 */ /* 0x034fca00078e00ff */
[----:B-1----:R-:W-:-:S04]  /*08b0*/  LOP3.LUT R2, R3, 0x6000, R2, 0xd8, !PT ;  /* 0x0000600003027812 */ /* 0x002fc800078ed802 */
[----:B------:R-:W-:-:S05]  /*08c0*/  LOP3.LUT R2, R2, 0x400000, RZ, 0xb8, !PT ;  /* 0x0040000002027812 */ /* 0x000fca00078eb8ff */
[----:B------:R3:W-:Y:S02]  /*08d0*/  STS [UR8+0x8], R2 ;  /* 0x00000802ff007988 */ /* 0x0007e40008000808 */
.L_x_17:
[----:B------:R-:W-:Y:S05]  /*08e0*/  BSYNC.RELIABLE B0 ;  /* 0x0000000000007941 */ /* 0x000fea0003800100 */
.L_x_13:
[----:B-123--:R-:W1:Y:S02]  /*08f0*/  @!P3 LDS R2, [UR8+0x8] ;  /* 0x00000808ff02b984 */ /* 0x00ee640008000800 */
[----:B-1----:R-:W-:-:S05]  /*0900*/  @!P3 LOP3.LUT R2, R2, 0x8000, RZ, 0xb8, !PT ;  /* 0x000080000202b812 */ /* 0x002fca00078eb8ff */
[----:B------:R1:W-:Y:S02]  /*0910*/  @!P3 STS [UR8+0x8], R2 ;  /* 0x00000802ff00b988 */ /* 0x0003e40008000808 */
.L_x_18:
[----:B------:R-:W-:Y:S05]  /*0920*/  BSYNC.RECONVERGENT B1 ;  /* 0x0000000000017941 */ /* 0x000fea0003800200 */
.L_x_12:
[----:B------:R-:W-:Y:S05]  /*0930*/  WARPSYNC.ALL ;  /* 0x0000000000007948 */ /* 0x000fea0003800000 */
[----:B------:R-:W-:Y:S01]  /*0940*/  NOP ;  /* 0x0000000000007918 */ /* 0x000fe20000000000 */
[----:B------:R-:W-:Y:S05]  /*0950*/  @P0 BRA `(.L_x_19) ;  /* 0x0000000000300947 */ /* 0x000fea0003800000 */
[----:B-12345:R-:W1:Y:S01]  /*0960*/  S2R R2, SR_LANEID ;  /* 0x0000000000027919 */ /* 0x03ee620000000000 */
[----:B------:R-:W-:Y:S05]  /*0970*/  WARPSYNC.ALL ;  /* 0x0000000000007948 */ /* 0x000fea0003800000 */
[----:B------:R-:W-:Y:S01]  /*0980*/  NOP ;  /* 0x0000000000007918 */ /* 0x000fe20000000000 */
[----:B-1----:R-:W-:-:S05]  /*0990*/  IMAD.SHL.U32 R7, R2, 0x4, RZ ;  /* 0x0000000402077824 */ /* 0x002fca00078e00ff */
[----:B------:R-:W1:Y:S01]  /*09a0*/  LDS R9, [R7+UR8] ;  /* 0x0000000807097984 */ /* 0x000e620008000800 */
[----:B------:R-:W-:-:S05]  /*09b0*/  IADD3 R2, P1, PT, R7, UR24, RZ ;  /* 0x0000001807027c10 */ /* 0x000fca000ff3e0ff */
[----:B------:R-:W-:-:S05]  /*09c0*/  IMAD.X R3, RZ, RZ, UR25, P1 ;  /* 0x00000019ff037e24 */ /* 0x000fca00088e06ff */
[----:B-1----:R1:W2:Y:S01]  /*09d0*/  ATOMG.E.EXCH.STRONG.GPU PT, RZ, [R2], R9 ;  /* 0x0000000902ff73a8 */ /* 0x0022a200041ee100 */
[----:B------:R-:W-:-:S04]  /*09e0*/  DEPBAR {5,4,3,2,1,0} ;  /* 0x0000003f0000791a */ /* 0x000fc80000000000 */
[----:B------:R-:W3:Y:S02]  /*09f0*/  CCTL.E.C.LDCU.IV.DEEP [UR24] ;  /* 0x0000000018007540 */ /* 0x000ee40009c08000 */
[----:B---3--:R1:W-:Y:S01]  /*0a00*/  UTMACCTL.IV [UR24] ;  /* 0x00000000180079b9 */ /* 0x0083e20008000000 */
[----:B------:R-:W-:Y:S01]  /*0a10*/  NOP ;  /* 0x0000000000007918 */ /* 0x000fe20000000000 */
.L_x_19:
[----:B------:R-:W-:Y:S05]  /*0a20*/  @P0 BRA `(.L_x_20) ;  /* 0x00000000000c0947 */ /* 0x000fea0003800000 */
[----:B------:R0:W-:Y:S01]  /*0a30*/  UTMACMDFLUSH ;  /* 0x00000000000079b7 */ /* 0x0001e20000000000 */
[----:B------:R-:W-:Y:S05]  /*0a40*/  @P0 BRA `(.L_x_20) ;  /* 0x0000000000040947 */ /* 0x000fea0003800000 */
[----:B------:R-:W-:-:S04]  /*0a50*/  DEPBAR.LE SB0, 0x0 ;  /* 0x000080000000791a */ /* 0x000fc80000000000 */
.L_x_20:
[----:B------:R-:W-:Y:S05]  /*0a60*/  WARPSYNC.ALL ;  /* 0x0000000000007948 */ /* 0x000fea0003800000 */
[----:B------:R-:W-:Y:S01]  /*0a70*/  NOP ;  /* 0x0000000000007918 */ /* 0x000fe20000000000 */
[----:B--2---:R-:W-:Y:S06]  /*0a80*/  BAR.SYNC.DEFER_BLOCKING 0x0 ;  /* 0x0000000000007b1d */ /* 0x004fec0000010000 */
[----:B------:R-:W-:Y:S02]  /*0a90*/  BSSY.RECONVERGENT B1, `(.L_x_21) ;  /* 0x000000b000017945 */ /* 0x000fe40003800200 */
[----:B------:R-:W-:Y:S06]  /*0aa0*/  BAR.SYNC.DEFER_BLOCKING 0x0 ;  /* 0x0000000000007b1d */ /* 0x000fec0000010000 */
[----:B------:R2:W-:Y:S01]  /*0ab0*/  @!P0 STS [R4], RZ ;  /* 0x000000ff04008388 */ /* 0x0005e20000000800 */
[----:B------:R-:W-:Y:S01]  /*0ac0*/  NOP ;  /* 0x0000000000007918 */ /* 0x000fe20000000000 */
[----:B------:R-:W-:Y:S05]  /*0ad0*/  @P3 BRA `(.L_x_22) ;  /* 0x0000000000183947 */ /* 0x000fea0003800000 */
[----:B-1-345:R-:W1:Y:S01]  /*0ae0*/  LDS R2, [UR8+0x8] ;  /* 0x00000808ff027984 */ /* 0x03ae620008000800 */
[----:B------:R-:W3:Y:S01]  /*0af0*/  LDC.64 R8, c[0x0][0x388] ;  /* 0x0000e200ff087b82 */ /* 0x000ee20000000a00 */
[----:B------:R-:W-:Y:S02]  /*0b00*/  IMAD.MOV.U32 R3, RZ, RZ, 0x70 ;  /* 0x00000070ff037424 */ /* 0x000fe400078e00ff */
[----:B---3--:R3:W-:Y:S03]  /*0b10*/  STS.64 [UR8], R8 ;  /* 0x00000008ff007988 */ /* 0x0087e60008000a08 */
[----:B-1----:R-:W-:-:S05]  /*0b20*/  LOP3.LUT R2, R2, 0x10, R3, 0xd8, !PT ;  /* 0x0000001002027812 */ /* 0x002fca00078ed803 */
[----:B------:R3:W-:Y:S02]  /*0b30*/  STS [UR8+0x8], R2 ;  /* 0x00000802ff007988 */ /* 0x0007e40008000808 */
.L_x_22:
[----:B-1----:R-:W-:Y:S05]  /*0b40*/  BSYNC.RECONVERGENT B1 ;  /* 0x0000000000017941 */ /* 0x002fea0003800200 */
.L_x_21:
[----:B------:R-:W-:Y:S04]  /*0b50*/  BSSY.RECONVERGENT B2, `(.L_x_23) ;  /* 0x000000f000027945 */ /* 0x000fe80003800200 */
[----:B------:R-:W-:Y:S04]  /*0b60*/  BSSY.RELIABLE B1, `(.L_x_24) ;  /* 0x000000c000017945 */ /* 0x000fe80003800100 */
[----:B------:R-:W-:Y:S05]  /*0b70*/  @P3 BRA `(.L_x_25) ;  /* 0x0000000000283947 */ /* 0x000fea0003800000 */
[----:B---345:R-:W1:Y:S01]  /*0b80*/  LDS R2, [UR8+0x34] ;  /* 0x00003408ff027984 */ /* 0x038e620008000800 */
[----:B------:R-:W-:Y:S01]  /*0b90*/  IMAD.MOV.U32 R3, RZ, RZ, 0x7f000000 ;  /* 0x7f000000ff037424 */ /* 0x000fe200078e00ff */
[----:B------:R-:W-:Y:S05]  /*0ba0*/  @P3 BREAK.RELIABLE B1 ;  /* 0x0000000000013942 */ /* 0x000fea0003800100 */
[----:B-1----:R-:W-:-:S05]  /*0bb0*/  LOP3.LUT R2, R2, 0xff000000, R3, 0xb8, !PT ;  /* 0xff00000002027812 */ /* 0x002fca00078eb803 */
[----:B------:R1:W-:Y:S01]  /*0bc0*/  STS [UR8+0x34], R2 ;  /* 0x00003402ff007988 */ /* 0x0003e20008000808 */
[----:B------:R-:W-:Y:S05]  /*0bd0*/  @P3 BRA `(.L_x_26) ;  /* 0x0000000000183947 */ /* 0x000fea0003800000 */
[----:B------:R-:W3:Y:S01]  /*0be0*/  LDS R3, [UR8+0x38] ;  /* 0x00003808ff037984 */ /* 0x000ee20008000800 */
[----:B-1----:R-:W-:-:S05]  /*0bf0*/  IMAD.MOV.U32 R2, RZ, RZ, 0x7f ;  /* 0x0000007fff027424 */ /* 0x002fca00078e00ff */
[----:B---3--:R-:W-:-:S05]  /*0c00*/  LOP3.LUT R2, R3, 0xff, R2, 0xb8, !PT ;  /* 0x000000ff03027812 */ /* 0x008fca00078eb802 */
[----:B------:R1:W-:Y:S02]  /*0c10*/  STS [UR8+0x38], R2 ;  /* 0x00003802ff007988 */ /* 0x0003e40008000808 */
.L_x_25:
[----:B------:R-:W-:Y:S05]  /*0c20*/  BSYNC.RELIABLE B1 ;  /* 0x0000000000017941 */ /* 0x000fea0003800100 */
.L_x_24:
[----:B------:R1:W-:Y:S02]  /*0c30*/  @!P3 STS [UR8+0x20], R5 ;  /* 0x00002005ff00b988 */ /* 0x0003e40008000808 */
.L_x_26:
[----:B------:R-:W-:Y:S05]  /*0c40*/  BSYNC.RECONVERGENT B2 ;  /* 0x0000000000027941 */ /* 0x000fea0003800200 */
.L_x_23:
[----:B------:R-:W-:Y:S05]  /*0c50*/  WARPSYNC.ALL ;  /* 0x0000000000007948 */ /* 0x000fea0003800000 */
[----:B------:R-:W-:Y:S01]  /*0c60*/  NOP ;  /* 0x0000000000007918 */ /* 0x000fe20000000000 */
[----:B-1----:R-:W1:Y:S01]  /*0c70*/  LDC R5, c[0x0][0x39c] ;  /* 0x0000e700ff057b82 */ /* 0x002e620000000800 */
[----:B------:R-:W-:Y:S01]  /*0c80*/  BSSY.RECONVERGENT B2, `(.L_x_27) ;  /* 0x000000b000027945 */ /* 0x000fe20003800200 */
[----:B-1----:R-:W-:-:S03]  /*0c90*/  VIADD R5, R5, 0xffffffff ;  /* 0xffffffff05057836 */ /* 0x002fc60000000000 */
[----:B------:R-:W-:Y:S05]  /*0ca0*/  @P3 BRA `(.L_x_28) ;  /* 0x0000000000203947 */ /* 0x000fea0003800000 */
[----:B---345:R-:W1:Y:S01]  /*0cb0*/  LDS R2, [UR8+0x1c] ;  /* 0x00001c08ff027984 */ /* 0x038e620008000800 */
[----:B------:R-:W3:Y:S03]  /*0cc0*/  LDC.64 R8, c[0x0][0x3b0] ;  /* 0x0000ec00ff087b82 */ /* 0x000ee60000000a00 */
[----:B------:R4:W-:Y:S01]  /*0cd0*/  STS [UR8+0x24], R5 ;  /* 0x00002405ff007988 */ /* 0x0009e20008000808 */
[--C-:B---3--:R-:W-:Y:S02]  /*0ce0*/  SHF.R.U32.HI R7, RZ, 0x4, R9.reuse ;  /* 0x00000004ff077819 */ /* 0x108fe40000011609 */
[----:B------:R-:W-:-:S05]  /*0cf0*/  SHF.R.U64 R3, R8, 0x4, R9 ;  /* 0x0000000408037819 */ /* 0x000fca0000001209 */
[----:B------:R4:W-:Y:S01]  /*0d00*/  STS [UR8+0xc], R3 ;  /* 0x00000c03ff007988 */ /* 0x0009e20008000808 */
[----:B-1----:R-:W-:-:S05]  /*0d10*/  LOP3.LUT R2, R2, 0xf, R7, 0xb8, !PT ;  /* 0x0000000f02027812 */ /* 0x002fca00078eb807 */
[----:B------:R4:W-:Y:S02]  /*0d20*/  STS [UR8+0x1c], R2 ;  /* 0x00001c02ff007988 */ /* 0x0009e40008000808 */
.L_x_28:
[----:B------:R-:W-:Y:S05]  /*0d30*/  BSYNC.RECONVERGENT B2 ;  /* 0x0000000000027941 */ /* 0x000fea0003800200 */
.L_x_27:
[----:B------:R-:W-:Y:S04]  /*0d40*/  BSSY.RECONVERGENT B3, `(.L_x_29) ;  /* 0x000001d000037945 */ /* 0x000fe80003800200 */
[----:B------:R-:W-:Y:S04]  /*0d50*/  BSSY.RELIABLE B2, `(.L_x_30) ;  /* 0x0000018000027945 */ /* 0x000fe80003800100 */
[----:B------:R-:W-:Y:S05]  /*0d60*/  @P3 BRA `(.L_x_31) ;  /* 0x00000000001c3947 */ /* 0x000fea0003800000 */
[----:B---345:R-:W1:Y:S02]  /*0d70*/  LDS R2, [UR8+0x34] ;  /* 0x00003408ff027984 */ /* 0x038e640008000800 */
[----:B-1----:R-:W-:-:S05]  /*0d80*/  LOP3.LUT R2, R2, 0x7, RZ, 0xb8, !PT ;  /* 0x0000000702027812 */ /* 0x002fca00078eb8ff */
[----:B------:R1:W-:Y:S01]  /*0d90*/  STS [UR8+0x34], R2 ;  /* 0x00003402ff007988 */ /* 0x0003e20008000808 */
[----:B------:R-:W-:Y:S05]  /*0da0*/  @P3 BRA `(.L_x_32) ;  /* 0x00000000001c3947 */ /* 0x000fea0003800000 */
[----:B-1----:R-:W1:Y:S02]  /*0db0*/  LDS R2, [UR8+0x34] ;  /* 0x00003408ff027984 */ /* 0x002e640008000800 */
[----:B-1----:R-:W-:-:S05]  /*0dc0*/  LOP3.LUT R2, R2, 0x38, RZ, 0xb8, !PT ;  /* 0x0000003802027812 */ /* 0x002fca00078eb8ff */
[----:B------:R1:W-:Y:S02]  /*0dd0*/  STS [UR8+0x34], R2 ;  /* 0x00003402ff007988 */ /* 0x0003e40008000808 */
.L_x_31:
[----:B------:R-:W-:Y:S05]  /*0de0*/  @P3 BRA `(.L_x_33) ;  /* 0x00000000001c3947 */ /* 0x000fea0003800000 */
[----:B-1-345:R-:W1:Y:S02]  /*0df0*/  LDS R2, [UR8+0x8] ;  /* 0x00000808ff027984 */ /* 0x03ae640008000800 */
[----:B-1----:R-:W-:-:S05]  /*0e00*/  LOP3.LUT R2, R2, 0x780, RZ, 0xb8, !PT ;  /* 0x0000078002027812 */ /* 0x002fca00078eb8ff */
[----:B------:R3:W-:Y:S02]  /*0e10*/  STS [UR8+0x8], R2 ;  /* 0x00000802ff007988 */ /* 0x0007e40008000808 */
.L_x_32:
[----:B------:R-:W-:Y:S05]  /*0e20*/  @P3 BRA `(.L_x_34) ;  /* 0x0000000000283947 */ /* 0x000fea0003800000 */
[----:B-1-3--:R-:W1:Y:S02]  /*0e30*/  LDS R2, [UR8+0x8] ;  /* 0x00000808ff027984 */ /* 0x00ae640008000800 */
[----:B-1----:R-:W-:-:S05]  /*0e40*/  LOP3.LUT R2, R2, 0x1800, RZ, 0xb8, !PT ;  /* 0x0000180002027812 */ /* 0x002fca00078eb8ff */
[----:B------:R1:W-:Y:S02]  /*0e50*/  STS [UR8+0x8], R2 ;  /* 0x00000802ff007988 */ /* 0x0003e40008000808 */
.L_x_33:
[----:B------:R-:W-:Y:S05]  /*0e60*/  @P3 BREAK.RELIABLE B2 ;  /* 0x0000000000023942 */ /* 0x000fea0003800100 */
[----:B------:R-:W-:Y:S05]  /*0e70*/  @P3 BRA `(.L_x_35) ;  /* 0x0000000000243947 */ /* 0x000fea0003800000 */
[----:B-1-345:R-:W1:Y:S01]  /*0e80*/  LDS R2, [UR8+0x8] ;  /* 0x00000808ff027984 */ /* 0x03ae620008000800 */
[----:B------:R-:W-:-:S05]  /*0e90*/  IMAD.MOV.U32 R3, RZ, RZ, 0x6000 ;  /* 0x00006000ff037424 */ /* 0x000fca00078e00ff */
[----:B-1----:R-:W-:-:S04]  /*0ea0*/  LOP3.LUT R2, R2, 0x6000, R3, 0xd8, !PT ;  /* 0x0000600002027812 */ /* 0x002fc800078ed803 */
[----:B------:R-:W-:-:S05]  /*0eb0*/  LOP3.LUT R2, R2, 0x400000, RZ, 0xb8, !PT ;  /* 0x0040000002027812 */ /* 0x000fca00078eb8ff */
[----:B------:R4:W-:Y:S02]  /*0ec0*/  STS [UR8+0x8], R2 ;  /* 0x00000802ff007988 */ /* 0x0009e40008000808 */
.L_x_34:
[----:B------:R-:W-:Y:S05]  /*0ed0*/  BSYNC.RELIABLE B2 ;  /* 0x0000000000027941 */ /* 0x000fea0003800100 */
.L_x_30:
[----:B-1-34-:R-:W1:Y:S02]  /*0ee0*/  @!P3 LDS R2, [UR8+0x8] ;  /* 0x00000808ff02b984 */ /* 0x01ae640008000800 */
[----:B-1----:R-:W-:-:S05]  /*0ef0*/  @!P3 LOP3.LUT R2, R2, 0x8000, RZ, 0xb8, !PT ;  /* 0x000080000202b812 */ /* 0x002fca00078eb8ff */
[----:B------:R1:W-:Y:S02]  /*0f00*/  @!P3 STS [UR8+0x8], R2 ;  /* 0x00000802ff00b988 */ /* 0x0003e40008000808 */
.L_x_35:
[----:B------:R-:W-:Y:S05]  /*0f10*/  BSYNC.RECONVERGENT B3 ;  /* 0x0000000000037941 */ /* 0x000fea0003800200 */
.L_x_29:
[----:B------:R-:W-:Y:S05]  /*0f20*/  WARPSYNC.ALL ;  /* 0x0000000000007948 */ /* 0x000fea0003800000 */
[----:B------:R-:W-:Y:S01]  /*0f30*/  NOP ;  /* 0x0000000000007918 */ /* 0x000fe20000000000 */
[----:B------:R-:W-:-:S04]  /*0f40*/  UIADD3 UR5, UPT, UPT, UR4, 0x80, URZ ;  /* 0x0000008004057890 */ /* 0x000fc8000fffe0ff */
[----:B------:R-:W-:-:S04]  /*0f50*/  UIADD3 UR26, UP0, UPT, UR5, UR20, URZ ;  /* 0x00000014051a7290 */ /* 0x000fc8000ff1e0ff */
[----:B------:R-:W-:Y:S01]  /*0f60*/  ULEA.HI.X.SX32 UR27, UR5, UR21, 0x1, UP0 ;  /* 0x00000015051b7291 */ /* 0x000fe200080f0eff */
[----:B------:R-:W-:Y:S11]  /*0f70*/  @P0 BRA `(.L_x_36) ;  /* 0x0000000000300947 */ /* 0x000ff60003800000 */
[----:B-1-345:R-:W1:Y:S01]  /*0f80*/  S2R R2, SR_LANEID ;  /* 0x0000000000027919 */ /* 0x03ae620000000000 */
[----:B------:R-:W-:Y:S05]  /*0f90*/  WARPSYNC.ALL ;  /* 0x0000000000007948 */ /* 0x000fea0003800000 */
[----:B------:R-:W-:Y:S01]  /*0fa0*/  NOP ;  /* 0x0000000000007918 */ /* 0x000fe20000000000 */
[----:B-1----:R-:W-:-:S05]  /*0fb0*/  IMAD.SHL.U32 R8, R2, 0x4, RZ ;  /* 0x0000000402087824 */ /* 0x002fca00078e00ff */
[----:B------:R-:W1:Y:S01]  /*0fc0*/  LDS R7, [R8+UR8] ;  /* 0x0000000808077984 */ /* 0x000e620008000800 */
[----:B------:R-:W-:-:S05]  /*0fd0*/  IADD3 R2, P1, PT, R8, UR26, RZ ;  /* 0x0000001a08027c10 */ /* 0x000fca000ff3e0ff */
[----:B------:R-:W-:-:S05]  /*0fe0*/  IMAD.X R3, RZ, RZ, UR27, P1 ;  /* 0x0000001bff037e24 */ /* 0x000fca00088e06ff */
[----:B-1----:R1:W3:Y:S01]  /*0ff0*/  ATOMG.E.EXCH.STRONG.GPU PT, RZ, [R2], R7 ;  /* 0x0000000702ff73a8 */ /* 0x0022e200041ee100 */
[----:B------:R-:W-:-:S04]  /*1000*/  DEPBAR {5,4,3,2,1,0} ;  /* 0x0000003f0000791a */ /* 0x000fc80000000000 */
[----:B------:R-:W4:Y:S02]  /*1010*/  CCTL.E.C.LDCU.IV.DEEP [UR26] ;  /* 0x000000001a007540 */ /* 0x000f240009c08000 */
[----:B----4-:R1:W-:Y:S01]  /*1020*/  UTMACCTL.IV [UR26] ;  /* 0x000000001a0079b9 */ /* 0x0103e20008000000 */
[----:B------:R-:W-:Y:S01]  /*1030*/  NOP ;  /* 0x0000000000007918 */ /* 0x000fe20000000000 */
.L_x_36:
[----:B------:R-:W-:Y:S05]  /*1040*/  @P0 BRA `(.L_x_37) ;  /* 0x00000000000c0947 */ /* 0x000fea0003800000 */
[----:B------:R0:W-:Y:S01]  /*1050*/  UTMACMDFLUSH ;  /* 0x00000000000079b7 */ /* 0x0001e20000000000 */
[----:B------:R-:W-:Y:S05]  /*1060*/  @P0 BRA `(.L_x_37) ;  /* 0x0000000000040947 */ /* 0x000fea0003800000 */
[----:B------:R-:W-:-:S04]  /*1070*/  DEPBAR.LE SB0, 0x0 ;  /* 0x000080000000791a */ /* 0x000fc80000000000 */
.L_x_37:
[----:B------:R-:W-:Y:S05]  /*1080*/  WARPSYNC.ALL ;  /* 0x0000000000007948 */ /* 0x000fea0003800000 */
[----:B------:R-:W-:Y:S01]  /*1090*/  NOP ;  /* 0x0000000000007918 */ /* 0x000fe20000000000 */
[----:B---3--:R-:W-:Y:S06]  /*10a0*/  BAR.SYNC.DEFER_BLOCKING 0x0 ;  /* 0x0000000000007b1d */ /* 0x008fec0000010000 */
[----:B------:R-:W-:Y:S02]  /*10b0*/  BSSY.RECONVERGENT B3, `(.L_x_38) ;  /* 0x000000b000037945 */ /* 0x000fe40003800200 */
[----:B------:R-:W-:Y:S06]  /*10c0*/  BAR.SYNC.DEFER_BLOCKING 0x0 ;  /* 0x0000000000007b1d */ /* 0x000fec0000010000 */
[----:B------:R3:W-:Y:S01]  /*10d0*/  @!P0 STS [R4], RZ ;  /* 0x000000ff04008388 */ /* 0x0007e20000000800 */
[----:B------:R-:W-:Y:S01]  /*10e0*/  NOP ;  /* 0x0000000000007918 */ /* 0x000fe20000000000 */
[----:B------:R-:W-:Y:S05]  /*10f0*/  @P3 BRA `(.L_x_39) ;  /* 0x0000000000183947 */ /* 0x000fea0003800000 */
[----:B-1--45:R-:W1:Y:S01]  /*1100*/  LDS R2, [UR8+0x8] ;  /* 0x00000808ff027984 */ /* 0x032e620008000800 */
[----:B------:R-:W4:Y:S01]  /*1110*/  LDC.64 R8, c[0x0][0x390] ;  /* 0x0000e400ff087b82 */ /* 0x000f220000000a00 */
[----:B------:R-:W-:Y:S02]  /*1120*/  IMAD.MOV.U32 R3, RZ, RZ, 0x70 ;  /* 0x00000070ff037424 */ /* 0x000fe400078e00ff */
[----:B----4-:R4:W-:Y:S03]  /*1130*/  STS.64 [UR8], R8 ;  /* 0x00000008ff007988 */ /* 0x0109e60008000a08 */
[----:B-1----:R-:W-:-:S05]  /*1140*/  LOP3.LUT R2, R2, 0x10, R3, 0xd8, !PT ;  /* 0x0000001002027812 */ /* 0x002fca00078ed803 */
[----:B------:R4:W-:Y:S02]  /*1150*/  STS [UR8+0x8], R2 ;  /* 0x00000802ff007988 */ /* 0x0009e40008000808 */
.L_x_39:
[----:B-1----:R-:W-:Y:S05]  /*1160*/  BSYNC.RECONVERGENT B3 ;  /* 0x0000000000037941 */ /* 0x002fea0003800200 */
.L_x_38:
[----:B------:R-:W-:Y:S04]  /*1170*/  BSSY.RECONVERGENT B4, `(.L_x_40) ;  /* 0x0000033000047945 */ /* 0x000fe80003800200 */
[----:B------:R-:W-:Y:S04]  /*1180*/  BSSY.RELIABLE B3, `(.L_x_41) ;  /* 0x000002e000037945 */ /* 0x000fe80003800100 */
[----:B------:R-:W-:Y:S05]  /*1190*/  @P3 BRA `(.L_x_42) ;  /* 0x0000000000243947 */ /* 0x000fea0003800000 */
[----:B----45:R-:W1:Y:S01]  /*11a0*/  LDS R2, [UR8+0x34] ;  /* 0x00003408ff027984 */ /* 0x030e620008000800 */
[----:B------:R-:W-:-:S05]  /*11b0*/  IMAD.MOV.U32 R3, RZ, RZ, 0x7f000000 ;  /* 0x7f000000ff037424 */ /* 0x000fca00078e00ff */
[----:B-1----:R-:W-:-:S05]  /*11c0*/  LOP3.LUT R2, R2, 0xff000000, R3, 0xb8, !PT ;  /* 0xff00000002027812 */ /* 0x002fca00078eb803 */
[----:B------:R1:W-:Y:S01]  /*11d0*/  STS [UR8+0x34], R2 ;  /* 0x00003402ff007988 */ /* 0x0003e20008000808 */
[----:B------:R-:W-:Y:S05]  /*11e0*/  @P3 BRA `(.L_x_43) ;  /* 0x0000000000183947 */ /* 0x000fea0003800000 */
[----:B-1----:R-:W1:Y:S01]  /*11f0*/  LDS R2, [UR8+0x38] ;  /* 0x00003808ff027984 */ /* 0x002e620008000800 */
[----:B------:R-:W-:-:S05]  /*1200*/  IMAD.MOV.U32 R3, RZ, RZ, 0x3f ;  /* 0x0000003fff037424 */ /* 0x000fca00078e00ff */
[----:B-1----:R-:W-:-:S05]  /*1210*/  LOP3.LUT R2, R2, 0xff, R3, 0xb8, !PT ;  /* 0x000000ff02027812 */ /* 0x002fca00078eb803 */
[----:B------:R1:W-:Y:S02]  /*1220*/  STS [UR8+0x38], R2 ;  /* 0x00003802ff007988 */ /* 0x0003e40008000808 */
.L_x_42:
[----:B------:R-:W-:Y:S05]  /*1230*/  @P3 BRA `(.L_x_44) ;  /* 0x00000000000c3947 */ /* 0x000fea0003800000 */
[----:B------:R1:W-:Y:S02]  /*1240*/  STS [UR8+0x20], R5 ;  /* 0x00002005ff007988 */ /* 0x0003e40008000808 */
.L_x_43:
[----:B------:R-:W-:Y:S05]  /*1250*/  @P3 BRA `(.L_x_45) ;  /* 0x0000000000243947 */ /* 0x000fea0003800000 */
[----:B------:R1:W-:Y:S02]  /*1260*/  STS [UR8+0x24], R6 ;  /* 0x00002406ff007988 */ /* 0x0003e40008000808 */
.L_x_44:
[----:B------:R-:W-:Y:S05]  /*1270*/  @P3 BRA `(.L_x_46) ;  /* 0x00000000002c3947 */ /* 0x000fea0003800000 */
[----:B-1--45:R-:W1:Y:S01]  /*1280*/  LDS R2, [UR8+0x1c] ;  /* 0x00001c08ff027984 */ /* 0x032e620008000800 */
[----:B------:R-:W4:Y:S02]  /*1290*/  LDC.64 R6, c[0x0][0x3b8] ;  /* 0x0000ee00ff067b82 */ /* 0x000f240000000a00 */
[--C-:B----4-:R-:W-:Y:S02]  /*12a0*/  SHF.R.U32.HI R5, RZ, 0x4, R7.reuse ;  /* 0x00000004ff057819 */ /* 0x110fe40000011607 */
[----:B------:R-:W-:-:S05]  /*12b0*/  SHF.R.U64 R3, R6, 0x4, R7 ;  /* 0x0000000406037819 */ /* 0x000fca0000001207 */
[----:B------:R4:W-:Y:S01]  /*12c0*/  STS [UR8+0xc], R3 ;  /* 0x00000c03ff007988 */ /* 0x0009e20008000808 */
[----:B-1----:R-:W-:-:S05]  /*12d0*/  LOP3.LUT R2, R2, 0xf, R5, 0xb8, !PT ;  /* 0x0000000f02027812 */ /* 0x002fca00078eb805 */
[----:B------:R4:W-:Y:S02]  /*12e0*/  STS [UR8+0x1c], R2 ;  /* 0x00001c02ff007988 */ /* 0x0009e40008000808 */
.L_x_45:
[----:B------:R-:W-:Y:S05]  /*12f0*/  @P3 BRA `(.L_x_47) ;  /* 0x00000000001c3947 */ /* 0x000fea0003800000 */
[----:B-1--45:R-:W1:Y:S02]  /*1300*/  LDS R2, [UR8+0x34] ;  /* 0x00003408ff027984 */ /* 0x032e640008000800 */
[----:B-1----:R-:W-:-:S05]  /*1310*/  LOP3.LUT R2, R2, 0x7, RZ, 0xb8, !PT ;  /* 0x0000000702027812 */ /* 0x002fca00078eb8ff */
[----:B------:R1:W-:Y:S02]  /*1320*/  STS [UR8+0x34], R2 ;  /* 0x00003402ff007988 */ /* 0x0003e40008000808 */
.L_x_46:
[----:B------:R-:W-:Y:S05]  /*1330*/  @P3 BRA `(.L_x_48) ;  /* 0x00000000001c3947 */ /* 0x000fea0003800000 */
[----:B-1--45:R-:W1:Y:S02]  /*1340*/  LDS R2, [UR8+0x34] ;  /* 0x00003408ff027984 */ /* 0x032e640008000800 */
[----:B-1----:R-:W-:-:S05]  /*1350*/  LOP3.LUT R2, R2, 0x38, RZ, 0xb8, !PT ;  /* 0x0000003802027812 */ /* 0x002fca00078eb8ff */
[----:B------:R1:W-:Y:S02]  /*1360*/  STS [UR8+0x34], R2 ;  /* 0x00003402ff007988 */ /* 0x0003e40008000808 */
.L_x_47:
[----:B------:R-:W-:Y:S05]  /*1370*/  @P3 BRA `(.L_x_49) ;  /* 0x00000000001c3947 */ /* 0x000fea0003800000 */
[----:B-1--45:R-:W1:Y:S02]  /*1380*/  LDS R2, [UR8+0x8] ;  /* 0x00000808ff027984 */ /* 0x032e640008000800 */
[----:B-1----:R-:W-:-:S05]  /*1390*/  LOP3.LUT R2, R2, 0x780, RZ, 0xb8, !PT ;  /* 0x0000078002027812 */ /* 0x002fca00078eb8ff */
[----:B------:R1:W-:Y:S02]  /*13a0*/  STS [UR8+0x8], R2 ;  /* 0x00000802ff007988 */ /* 0x0003e40008000808 */
.L_x_48:
[----:B------:R-:W-:Y:S05]  /*13b0*/  @P3 BRA `(.L_x_50) ;  /* 0x0000000000283947 */ /* 0x000fea0003800000 */
[----:B-1--45:R-:W1:Y:S02]  /*13c0*/  LDS R2, [UR8+0x8] ;  /* 0x00000808ff027984 */ /* 0x032e640008000800 */
[----:B-1----:R-:W-:-:S05]  /*13d0*/  LOP3.LUT R2, R2, 0x1800, RZ, 0xb8, !PT ;  /* 0x0000180002027812 */ /* 0x002fca00078eb8ff */
[----:B------:R1:W-:Y:S02]  /*13e0*/  STS [UR8+0x8], R2 ;  /* 0x00000802ff007988 */ /* 0x0003e40008000808 */
.L_x_49:
[----:B------:R-:W-:Y:S05]  /*13f0*/  @P3 BREAK.RELIABLE B3 ;  /* 0x0000000000033942 */ /* 0x000fea0003800100 */
[----:B------:R-:W-:Y:S05]  /*1400*/  @P3 BRA `(.L_x_51) ;  /* 0x0000000000243947 */ /* 0x000fea0003800000 */
[----:B-1--45:R-:W1:Y:S01]  /*1410*/  LDS R2, [UR8+0x8] ;  /* 0x00000808ff027984 */ /* 0x032e620008000800 */
[----:B------:R-:W-:-:S05]  /*1420*/  IMAD.MOV.U32 R3, RZ, RZ, 0x6000 ;  /* 0x00006000ff037424 */ /* 0x000fca00078e00ff */
[----:B-1----:R-:W-:-:S04]  /*1430*/  LOP3.LUT R2, R2, 0x6000, R3, 0xd8, !PT ;  /* 0x0000600002027812 */ /* 0x002fc800078ed803 */
[----:B------:R-:W-:-:S05]  /*1440*/  LOP3.LUT R2, R2, 0x400000, RZ, 0xb8, !PT ;  /* 0x0040000002027812 */ /* 0x000fca00078eb8ff */
[----:B------:R1:W-:Y:S02]  /*1450*/  STS [UR8+0x8], R2 ;  /* 0x00000802ff007988 */ /* 0x0003e40008000808 */
.L_x_50:
[----:B------:R-:W-:Y:S05]  /*1460*/  BSYNC.RELIABLE B3 ;  /* 0x0000000000037941 */ /* 0x000fea0003800100 */
.L_x_41:
[----:B-1--45:R-:W1:Y:S02]  /*1470*/  @!P3 LDS R2, [UR8+0x8] ;  /* 0x00000808ff02b984 */ /* 0x032e640008000800 */
[----:B-1----:R-:W-:-:S05]  /*1480*/  @!P3 LOP3.LUT R2, R2, 0x8000, RZ, 0xb8, !PT ;  /* 0x000080000202b812 */ /* 0x002fca00078eb8ff */
[----:B------:R1:W-:Y:S02]  /*1490*/  @!P3 STS [UR8+0x8], R2 ;  /* 0x00000802ff00b988 */ /* 0x0003e40008000808 */
.L_x_51:
[----:B------:R-:W-:Y:S05]  /*14a0*/  BSYNC.RECONVERGENT B4 ;  /* 0x0000000000047941 */ /* 0x000fea0003800200 */
.L_x_40:
[----:B------:R-:W-:Y:S05]  /*14b0*/  WARPSYNC.ALL ;  /* 0x0000000000007948 */ /* 0x000fea0003800000 */
[----:B------:R-:W-:Y:S01]  /*14c0*/  NOP ;  /* 0x0000000000007918 */ /* 0x000fe20000000000 */
[----:B------:R-:W-:-:S04]  /*14d0*/  UIADD3 UR4, UPT, UPT, UR4, 0x100, URZ ;  /* 0x0000010004047890 */ /* 0x000fc8000fffe0ff */
[----:B------:R-:W-:-:S04]  /*14e0*/  UIADD3 UR20, UP0, UPT, UR4, UR20, URZ ;  /* 0x0000001404147290 */ /* 0x000fc8000ff1e0ff */
[----:B------:R-:W-:Y:S01]  /*14f0*/  ULEA.HI.X.SX32 UR21, UR4, UR21, 0x1, UP0 ;  /* 0x0000001504157291 */ /* 0x000fe200080f0eff */
[----:B------:R-:W-:Y:S11]  /*1500*/  @P0 BRA `(.L_x_52) ;  /* 0x0000000000300947 */ /* 0x000ff60003800000 */
[----:B-1--45:R-:W1:Y:S01]  /*1510*/  S2R R2, SR_LANEID ;  /* 0x0000000000027919 */ /* 0x032e620000000000 */
[----:B------:R-:W-:Y:S05]  /*1520*/  WARPSYNC.ALL ;  /* 0x0000000000007948 */ /* 0x000fea0003800000 */
[----:B------:R-:W-:Y:S01]  /*1530*/  NOP ;  /* 0x0000000000007918 */ /* 0x000fe20000000000 */
[----:B-123--:R-:W-:-:S05]  /*1540*/  IMAD.SHL.U32 R4, R2, 0x4, RZ ;  /* 0x0000000402047824 */ /* 0x00efca00078e00ff */
        /* <DEDUP_REMOVED lines=8> */
.L_x_52:
[----:B------:R-:W-:Y:S05]  /*15d0*/  @P0 BRA `(.L_x_53) ;  /* 0x00000000000c0947 */ /* 0x000fea0003800000 */
[----:B------:R0:W-:Y:S01]  /*15e0*/  UTMACMDFLUSH ;  /* 0x00000000000079b7 */ /* 0x0001e20000000000 */
[----:B------:R-:W-:Y:S05]  /*15f0*/  @P0 BRA `(.L_x_53) ;  /* 0x0000000000040947 */ /* 0x000fea0003800000 */
[----:B------:R-:W-:-:S04]  /*1600*/  DEPBAR.LE SB0, 0x0 ;  /* 0x000080000000791a */ /* 0x000fc80000000000 */
.L_x_53:
[----:B------:R-:W-:Y:S05]  /*1610*/  WARPSYNC.ALL ;  /* 0x0000000000007948 */ /* 0x000fea0003800000 */
[----:B------:R-:W-:Y:S01]  /*1620*/  NOP ;  /* 0x0000000000007918 */ /* 0x000fe20000000000 */
[----:B--2---:R-:W-:Y:S01]  /*1630*/  BAR.SYNC.DEFER_BLOCKING 0x0 ;  /* 0x0000000000007b1d */ /* 0x004fe20000010000 */
[----:B-1--45:R-:W-:Y:S01]  /*1640*/  SHF.R.U32.HI R2, RZ, 0x5, R0 ;  /* 0x00000005ff027819 */ /* 0x032fe20000011600 */
[----:B------:R-:W-:-:S03]  /*1650*/  UIADD3 UR12, UPT, UPT, UR8, 0x18020, URZ ;  /* 0x00018020080c7890 */ /* 0x000fc6000fffe0ff */
[----:B------:R-:W-:Y:S01]  /*1660*/  R2UR UR22, R2 ;  /* 0x00000000021672ca */ /* 0x000fe200000e0000 */
[----:B------:R-:W-:Y:S01]  /*1670*/  VOTEU.ALL UP0, P3 ;  /* 0x0000000000ff7886 */ /* 0x000fe20001800000 */
[----:B------:R-:W-:Y:S01]  /*1680*/  UMOV UR4, 0x1 ;  /* 0x0000000100047882 */ /* 0x000fe20000000000 */
[----:B------:R-:W-:Y:S01]  /*1690*/  VOTEU.ALL UP1, P3 ;  /* 0x0000000000ff7886 */ /* 0x000fe20001820000 */
[----:B------:R-:W-:Y:S02]  /*16a0*/  BSSY.RECONVERGENT B4, `(.L_x_54) ;  /* 0x0000018000047945 */ /* 0x000fe40003800200 */
[----:B------:R-:W-:-:S04]  /*16b0*/  @!UP0 UIADD3 UR10, UPT, UPT, -UR4, 0x100000, URZ ;  /* 0x00100000040a8890 */ /* 0x000fc8000fffe1ff */
[----:B------:R-:W-:Y:S02]  /*16c0*/  @!UP0 USHF.L.U32 UR11, UR10, 0xb, URZ ;  /* 0x0000000b0a0b8899 */ /* 0x000fe400080006ff */
[----:B------:R-:W-:Y:S02]  /*16d0*/  @!UP0 USHF.L.U32 UR10, UR10, 0x1, URZ ;  /* 0x000000010a0a8899 */ /* 0x000fe400080006ff */
[----:B------:R-:W-:-:S04]  /*16e0*/  @!UP0 UIADD3 UR4, UPT, UPT, -UR4, 0x100000, URZ ;  /* 0x0010000004048890 */ /* 0x000fc8000fffe1ff */
[----:B------:R-:W-:Y:S02]  /*16f0*/  @!UP0 USHF.L.U32 UR5, UR4, 0xb, URZ ;  /* 0x0000000b04058899 */ /* 0x000fe400080006ff */
[----:B------:R-:W-:Y:S01]  /*1700*/  @!UP0 USHF.L.U32 UR4, UR4, 0x1, URZ ;  /* 0x0000000104048899 */ /* 0x000fe200080006ff */
[----:B------:R-:W-:Y:S01]  /*1710*/  VOTEU.ALL UP0, P3 ;  /* 0x0000000000ff7886 */ /* 0x000fe20001800000 */
[----:B------:R-:W1:Y:S04]  /*1720*/  FENCE.VIEW.ASYNC.S ;  /* 0x00000000000073c6 */ /* 0x000e680000000000 */
[----:B-1----:R1:W2:Y:S06]  /*1730*/  @!UP0 SYNCS.EXCH.64 URZ, [UR8+0x18000], UR10 ;  /* 0x0180000a08ff85b2 */ /* 0x0022ac0008000100 */
[----:B------:R1:W2:Y:S02]  /*1740*/  @!UP1 SYNCS.EXCH.64 URZ, [UR8+0x18020], UR4 ;  /* 0x0180200408ff95b2 */ /* 0x0002a40008000100 */
[----:B--2---:R-:W-:Y:S06]  /*1750*/  BAR.SYNC.DEFER_BLOCKING 0x0 ;  /* 0x0000000000007b1d */ /* 0x004fec0000010000 */
[----:B------:R-:W-:Y:S05]  /*1760*/  @P3 BRA `(.L_x_55) ;  /* 0x00000000002c3947 */ /* 0x000fea0003800000 */
[----:B-1----:R-:W-:Y:S02]  /*1770*/  UMOV UR4, 0x1 ;  /* 0x0000000100047882 */ /* 0x002fe40000000000 */
[----:B------:R-:W-:-:S04]  /*1780*/  UIADD3 UR10, UPT, UPT, -UR4, 0x100000, URZ ;  /* 0x00100000040a7890 */ /* 0x000fc8000fffe1ff */
[----:B------:R-:W-:Y:S02]  /*1790*/  USHF.L.U32 UR11, UR10, 0xb, URZ ;  /* 0x0000000b0a0b7899 */ /* 0x000fe400080006ff */
[----:B------:R-:W-:Y:S02]  /*17a0*/  USHF.L.U32 UR10, UR10, 0x1, URZ ;  /* 0x000000010a0a7899 */ /* 0x000fe400080006ff */
[----:B------:R-:W-:-:S04]  /*17b0*/  UIADD3 UR4, UPT, UPT, -UR4, 0x100000, URZ ;  /* 0x0010000004047890 */ /* 0x000fc8000fffe1ff */
[----:B------:R-:W-:Y:S02]  /*17c0*/  USHF.L.U32 UR5, UR4, 0xb, URZ ;  /* 0x0000000b04057899 */ /* 0x000fe400080006ff */
[----:B------:R-:W-:Y:S01]  /*17d0*/  USHF.L.U32 UR4, UR4, 0x1, URZ ;  /* 0x0000000104047899 */ /* 0x000fe200080006ff */
[----:B------:R-:W1:Y:S03]  /*17e0*/  FENCE.VIEW.ASYNC.S ;  /* 0x00000000000073c6 */ /* 0x000e660000000000 */
[----:B-1----:R2:W4:Y:S08]  /*17f0*/  SYNCS.EXCH.64 URZ, [UR8+0x18008], UR10 ;  /* 0x0180080a08ff75b2 */ /* 0x0025300008000100 */
[----:B------:R2:W5:Y:S02]  /*1800*/  SYNCS.EXCH.64 URZ, [UR8+0x18028], UR4 ;  /* 0x0180280408ff75b2 */ /* 0x0005640008000100 */
[----:B--2---:R-:W-:Y:S01]  /*1810*/  NOP ;  /* 0x0000000000007918 */ /* 0x004fe20000000000 */
.L_x_55:
[----:B-1----:R-:W-:Y:S05]  /*1820*/  BSYNC.RECONVERGENT B4 ;  /* 0x0000000000047941 */ /* 0x002fea0003800200 */
.L_x_54:
[----:B----45:R-:W-:Y:S06]  /*1830*/  BAR.SYNC.DEFER_BLOCKING 0x0 ;  /* 0x0000000000007b1d */ /* 0x030fec0000010000 */
[----:B------:R-:W-:Y:S04]  /*1840*/  BSSY.RECONVERGENT B4, `(.L_x_56) ;  /* 0x000000d000047945 */ /* 0x000fe80003800200 */
[----:B------:R-:W-:Y:S05]  /*1850*/  @P3 BRA `(.L_x_57) ;  /* 0x00000000002c3947 */ /* 0x000fea0003800000 */
[----:B------:R-:W-:Y:S02]  /*1860*/  UMOV UR4, 0x1 ;  /* 0x0000000100047882 */ /* 0x000fe40000000000 */
[----:B------:R-:W-:-:S04]  /*1870*/  UIADD3 UR10, UPT, UPT, -UR4, 0x100000, URZ ;  /* 0x00100000040a7890 */ /* 0x000fc8000fffe1ff */
[----:B------:R-:W-:Y:S02]  /*1880*/  USHF.L.U32 UR11, UR10, 0xb, URZ ;  /* 0x0000000b0a0b7899 */ /* 0x000fe400080006ff */
[----:B------:R-:W-:Y:S02]  /*1890*/  USHF.L.U32 UR10, UR10, 0x1, URZ ;  /* 0x000000010a0a7899 */ /* 0x000fe400080006ff */
[----:B------:R-:W-:-:S04]  /*18a0*/  UIADD3 UR4, UPT, UPT, -UR4, 0x100000, URZ ;  /* 0x0010000004047890 */ /* 0x000fc8000fffe1ff */
[----:B------:R-:W-:Y:S02]  /*18b0*/  USHF.L.U32 UR5, UR4, 0xb, URZ ;  /* 0x0000000b04057899 */ /* 0x000fe400080006ff */
[----:B------:R-:W-:Y:S01]  /*18c0*/  USHF.L.U32 UR4, UR4, 0x1, URZ ;  /* 0x0000000104047899 */ /* 0x000fe200080006ff */
[----:B------:R-:W1:Y:S03]  /*18d0*/  FENCE.VIEW.ASYNC.S ;  /* 0x00000000000073c6 */ /* 0x000e660000000000 */
[----:B-1----:R1:W2:Y:S08]  /*18e0*/  SYNCS.EXCH.64 URZ, [UR8+0x18010], UR10 ;  /* 0x0180100a08ff75b2 */ /* 0x0022b00008000100 */
[----:B------:R1:W4:Y:S01]  /*18f0*/  SYNCS.EXCH.64 URZ, [UR8+0x18030], UR4 ;  /* 0x0180300408ff75b2 */ /* 0x0003220008000100 */
[----:B------:R-:W-:Y:S01]  /*1900*/  NOP ;  /* 0x0000000000007918 */ /* 0x000fe20000000000 */
.L_x_57:
[----:B-1----:R-:W-:Y:S05]  /*1910*/  BSYNC.RECONVERGENT B4 ;  /* 0x0000000000047941 */ /* 0x002fea0003800200 */
.L_x_56:
[----:B--2-4-:R-:W-:Y:S01]  /*1920*/  BAR.SYNC.DEFER_BLOCKING 0x0 ;  /* 0x0000000000007b1d */ /* 0x014fe20000010000 */
[----:B------:R-:W-:Y:S01]  /*1930*/  USHF.L.U32 UR15, UR7, 0x6, URZ ;  /* 0x00000006070f7899 */ /* 0x000fe200080006ff */
[----:B------:R-:W-:Y:S01]  /*1940*/  ISETP.GE.AND P0, PT, R10, 0x1, PT ;  /* 0x000000010a00780c */ /* 0x000fe20003f06270 */
[----:B------:R-:W-:-:S03]  /*1950*/  USHF.L.U32 UR19, UR9, 0x7, URZ ;  /* 0x0000000709137899 */ /* 0x000fc600080006ff */
        /* <DEDUP_REMOVED lines=13> */
.L_x_59:
[----:B-1----:R-:W-:Y:S05]  /*1a30*/  BSYNC.RECONVERGENT B4 ;  /* 0x0000000000047941 */ /* 0x002fea0003800200 */
.L_x_58:
[----:B------:R-:W-:Y:S05]  /*1a40*/  @!P0 BRA `(.L_x_60) ;  /* 0x0000000800788947 */ /* 0x000fea0003800000 */
[----:B--2-4-:R-:W-:Y:S01]  /*1a50*/  BAR.SYNC.DEFER_BLOCKING 0x0 ;  /* 0x0000000000007b1d */ /* 0x014fe20000010000 */
[----:B------:R-:W-:Y:S01]  /*1a60*/  ELECT P1, URZ, PT ;  /* 0x0000000000ff782f */ /* 0x000fe20003820000 */
[----:B------:R-:W-:Y:S01]  /*1a70*/  @!P3 IMAD.MOV.U32 R2, RZ, RZ, 0x6000 ;  /* 0x00006000ff02b424 */ /* 0x000fe200078e00ff */
[----:B------:R-:W-:Y:S02]  /*1a80*/  UIADD3 UR4, UPT, UPT, UR8, 0x10000, URZ ;  /* 0x0001000008047890 */ /* 0x000fe4000fffe0ff */
[----:B------:R-:W-:Y:S01]  /*1a90*/  ISETP.LT.U32.AND P1, PT, R68, 0x20, P1 ;  /* 0x000000204400780c */ /* 0x000fe20000f21070 */
[----:B------:R-:W-:Y:S01]  /*1aa0*/  UMOV UR7, UR15 ;  /* 0x0000000f00077c82 */ /* 0x000fe20008000000 */
[----:B------:R-:W-:Y:S01]  /*1ab0*/  ELECT P0, URZ, PT ;  /* 0x0000000000ff782f */ /* 0x000fe20003800000 */
[----:B------:R-:W-:-:S03]  /*1ac0*/  UMOV UR11, UR19 ;  /* 0x00000013000b7c82 */ /* 0x000fc60008000000 */
[----:B------:R-:W-:-:S07]  /*1ad0*/  ISETP.LT.U32.AND P0, PT, R68, 0x20, P0 ;  /* 0x000000204400780c */ /* 0x000fce0000701070 */
[----:B------:R-:W-:Y:S01]  /*1ae0*/  VOTEU.ANY UP0, P1 ;  /* 0x0000000000ff7886 */ /* 0x000fe20000800100 */
[----:B------:R-:W-:-:S04]  /*1af0*/  VOTEU.ANY UP2, P1 ;  /* 0x0000000000ff7886 */ /* 0x000fc80000840100 */
[----:B------:R-:W-:Y:S02]  /*1b00*/  @UP0 UIADD3 UR5, UPT, UPT, UR8, 0x18000, URZ ;  /* 0x0001800008050890 */ /* 0x000fe4000fffe0ff */
[----:B------:R1:W-:Y:S01]  /*1b10*/  @!P3 SYNCS.ARRIVE.TRANS64 RZ, [UR8+0x18000], R2 ;  /* 0x01800002ffffb9a7 */ /* 0x0003e20008000008 */
[----:B------:R-:W-:Y:S01]  /*1b20*/  @UP0 UMOV UR6, URZ ;  /* 0x000000ff00060c82 */ /* 0x000fe20008000000 */
[----:B------:R-:W-:Y:S01]  /*1b30*/  BAR.SYNC.DEFER_BLOCKING 0x0 ;  /* 0x0000000000007b1d */ /* 0x000fe20000010000 */
[----:B------:R-:W-:-:S05]  /*1b40*/  UISETP.NE.U32.AND UP0, UPT, UR22, URZ, UPT ;  /* 0x000000ff1600728c */ /* 0x000fca000bf05070 */
[----:B------:R-:W-:Y:S01]  /*1b50*/  VOTEU.ANY UP1, P0 ;  /* 0x0000000000ff7886 */ /* 0x000fe20000020100 */
[----:B------:R-:W-:-:S04]  /*1b60*/  VOTEU.ANY UP3, P0 ;  /* 0x0000000000ff7886 */ /* 0x000fc80000060100 */
[----:B------:R-:W-:Y:S01]  /*1b70*/  @UP1 UIADD3 UR9, UPT, UPT, UR8, 0x18000, URZ ;  /* 0x0001800008091890 */ /* 0x000fe2000fffe0ff */
[----:B------:R-:W-:Y:S01]  /*1b80*/  @UP1 UMOV UR10, URZ ;  /* 0x000000ff000a1c82 */ /* 0x000fe20008000000 */
[----:B------:R1:W-:Y:S01]  /*1b90*/  @UP2 UTMALDG.2D [UR4], [UR24] ;  /* 0x00000004180025b4 */ /* 0x0003e20008008000 */
[----:B------:R2:W-:Y:S06]  /*1ba0*/  MEMBAR.ALL.CTA ;  /* 0x0000000000007992 */ /* 0x0005ec0000008000 */
[----:B--2---:R-:W2:Y:S02]  /*1bb0*/  FENCE.VIEW.ASYNC.S ;  /* 0x00000000000073c6 */ /* 0x004ea40000000000 */
[----:B--2---:R-:W-:Y:S06]  /*1bc0*/  BAR.SYNC.DEFER_BLOCKING 0x0 ;  /* 0x0000000000007b1d */ /* 0x004fec0000010000 */
[----:B------:R1:W-:Y:S02]  /*1bd0*/  @UP3 UTMALDG.2D [UR8], [UR26] ;  /* 0x000000081a0035b4 */ /* 0x0003e40008008000 */
[----:B------:R-:W-:Y:S06]  /*1be0*/  BAR.SYNC.DEFER_BLOCKING 0x0 ;  /* 0x0000000000007b1d */ /* 0x000fec0000010000 */
[----:B------:R-:W2:Y:S02]  /*1bf0*/  SYNCS.PHASECHK.TRANS64.TRYWAIT P0, [UR8+0x18000], RZ ;  /* 0x018000ffff0075a7 */ /* 0x000ea40008001108 */
[----:B-12---:R-:W-:Y:S05]  /*1c00*/  @!P0 BRA `(.L_x_61) ;  /* 0x0000001000208947 */ /* 0x006fea0003800000 */
.L_x_79:
[----:B------:R-:W-:Y:S05]  /*1c10*/  BRA.U UP0, `(.L_x_62) ;  /* 0x0000000100747547 */ /* 0x000fea000b800000 */
[----:B------:R-:W-:Y:S02]  /*1c20*/  USHF.R.U32.HI UR6, URZ, 0x4, UR4 ;  /* 0x00000004ff067899 */ /* 0x000fe40008011604 */
[----:B------:R-:W-:Y:S02]  /*1c30*/  USHF.R.U32.HI UR10, URZ, 0x4, UR8 ;  /* 0x00000004ff0a7899 */ /* 0x000fe40008011608 */
[----:B------:R-:W-:Y:S02]  /*1c40*/  USGXT.U32 UR6, UR6, 0xe ;  /* 0x0000000e0606789a */ /* 0x000fe40008000000 */
[----:B------:R-:W-:Y:S02]  /*1c50*/  USGXT.U32 UR10, UR10, 0xe ;  /* 0x0000000e0a0a789a */ /* 0x000fe40008000000 */
[----:B------:R-:W-:Y:S02]  /*1c60*/  UIADD3 UR32, UP0, UPT, UR6, 0x2, URZ ;  /* 0x0000000206207890 */ /* 0x000fe4000ff1e0ff */
[----:B------:R-:W-:Y:S01]  /*1c70*/  UIADD3 UR34, UP1, UPT, UR10, 0x2, URZ ;  /* 0x000000020a227890 */ /* 0x000fe2000ff3e0ff */
[----:B------:R-:W-:Y:S01]  /*1c80*/  UMOV UR4, URZ ;  /* 0x000000ff00047c82 */ /* 0x000fe20008000000 */
[----:B------:R-:W-:Y:S01]  /*1c90*/  UMOV UR5, URZ ;  /* 0x000000ff00057c82 */ /* 0x000fe20008000000 */
[----:B------:R-:W-:-:S02]  /*1ca0*/  UIADD3.X UR33, UPT, UPT, UR4, 0x40004040, URZ, UP0, !UPT ;  /* 0x4000404004217890 */ /* 0x000fc400087fe4ff */
[----:B------:R-:W-:Y:S02]  /*1cb0*/  UIADD3.X UR35, UPT, UPT, UR5, 0x40004040, URZ, UP1, !UPT ;  /* 0x4000404005237890 */ /* 0x000fe40008ffe4ff */
[----:B------:R-:W-:Y:S02]  /*1cc0*/  UIADD3.64 UR4, UPT, UPT, UR32, 0x2, URZ ;  /* 0x0000000220047897 */ /* 0x000fe4000fffe0ff */
[----:B------:R-:W-:Y:S02]  /*1cd0*/  UIADD3.64 UR16, UPT, UPT, UR34, 0x2, URZ ;  /* 0x0000000222107897 */ /* 0x000fe4000fffe0ff */
[----:B------:R-:W-:Y:S02]  /*1ce0*/  UIADD3.64 UR28, UPT, UPT, UR32, 0x4, URZ ;  /* 0x00000004201c7897 */ /* 0x000fe4000fffe0ff */
[----:B------:R-:W-:Y:S01]  /*1cf0*/  UIADD3.64 UR30, UPT, UPT, UR34, 0x4, URZ ;  /* 0x00000004221e7897 */ /* 0x000fe2000fffe0ff */
[----:B------:R-:W-:Y:S01]  /*1d00*/  UMOV UR36, 0x0 ;  /* 0x0000000000247882 */ /* 0x000fe20000000000 */
[----:B------:R-:W-:Y:S01]  /*1d10*/  UMOV UR37, 0x4200010 ;  /* 0x0420001000257882 */ /* 0x000fe20000000000 */
[----:B------:R-:W-:Y:S01]  /*1d20*/  UMOV UR7, 0x40004040 ;  /* 0x4000404000077882 */ /* 0x000fe20000000000 */
[----:B------:R-:W-:Y:S01]  /*1d30*/  UMOV UR11, 0x40004040 ;  /* 0x40004040000b7882 */ /* 0x000fe20000000000 */
[----:B------:R-:W-:Y:S01]  /*1d40*/  UMOV UR38, 0x0 ;  /* 0x0000000000267882 */ /* 0x000fe20000000000 */
[----:B------:R-:W-:Y:S01]  /*1d50*/  UMOV UR39, 0x4200010 ;  /* 0x0420001000277882 */ /* 0x000fe20000000000 */
[----:B------:R-:W-:Y:S01]  /*1d60*/  UMOV UR40, 0x0 ;  /* 0x0000000000287882 */ /* 0x000fe20000000000 */
[----:B------:R-:W-:Y:S01]  /*1d70*/  UMOV UR41, 0x4200010 ;  /* 0x0420001000297882 */ /* 0x000fe20000000000 */
[----:B------:R1:W-:Y:S01]  /*1d80*/  UTCQMMA gdesc[UR6], gdesc[UR10], tmem[UR23], tmem[UR36], idesc[UR37], !UPT ;  /* 0x00ff240a060075ea */ /* 0x0003e2000f800317 */
[----:B------:R-:W-:Y:S01]  /*1d90*/  UMOV UR42, 0x0 ;  /* 0x00000000002a7882 */ /* 0x000fe20000000000 */
[----:B------:R-:W-:Y:S01]  /*1da0*/  UMOV UR43, 0x4200010 ;  /* 0x04200010002b7882 */ /* 0x000fe20000000000 */
[----:B------:R1:W-:Y:S01]  /*1db0*/  UTCQMMA gdesc[UR32], gdesc[UR34], tmem[UR23], tmem[UR38], idesc[UR39], UPT ;  /* 0x00ff2622200075ea */ /* 0x0003e2000b800317 */
[----:B------:R1:W-:Y:S01]  /*1dc0*/  UTCQMMA gdesc[UR4], gdesc[UR16], tmem[UR23], tmem[UR40], idesc[UR41], UPT ;  /* 0x00ff2810040075ea */ /* 0x0003e2000b800317 */
[----:B------:R1:W-:Y:S01]  /*1dd0*/  UTCQMMA gdesc[UR28], gdesc[UR30], tmem[UR23], tmem[UR42], idesc[UR43], UPT ;  /* 0x00ff2a1e1c0075ea */ /* 0x0003e2000b800317 */
[----:B------:R-:W-:Y:S01]  /*1de0*/  NOP ;  /* 0x0000000000007918 */ /* 0x000fe20000000000 */
.L_x_62:
[----:B------:R-:W-:Y:S01]  /*1df0*/  ELECT P0, URZ, PT ;  /* 0x0000000000ff782f */ /* 0x000fe20003800000 */
[----:B-1----:R-:W-:Y:S01]  /*1e00*/  UMOV UR4, UR12 ;  /* 0x0000000c00047c82 */ /* 0x002fe20008000000 */
[----:B------:R-:W-:Y:S02]  /*1e10*/  UMOV UR5, URZ ;  /* 0x000000ff00057c82 */ /* 0x000fe40008000000 */
[----:B------:R-:W-:-:S13]  /*1e20*/  ISETP.LT.U32.AND P0, PT, R68, 0x20, P0 ;  /* 0x000000204400780c */ /* 0x000fda0000701070 */
[----:B------:R-:W-:Y:S01]  /*1e30*/  VOTEU.ANY UP0, P0 ;  /* 0x0000000000ff7886 */ /* 0x000fe20000000100 */
[----:B------:R-:W-:Y:S01]  /*1e40*/  VOTEU.ANY UP1, P0 ;  /* 0x0000000000ff7886 */ /* 0x000fe20000020100 */
[----:B------:R-:W-:-:S03]  /*1e50*/  ISETP.GE.U32.AND P0, PT, R10, 0x81, PT ;  /* 0x000000810a00780c */ /* 0x000fc60003f06070 */
[----:B------:R-:W-:Y:S02]  /*1e60*/  @UP0 UMOV UR4, UR4 ;  /* 0x0000000400040c82 */ /* 0x000fe40008000000 */
[----:B------:R1:W-:Y:S01]  /*1e70*/  @UP1 UTCBAR [UR4], URZ ;  /* 0x000000ff040013e9 */ /* 0x0003e200080000ff */
[----:B------:R-:W-:Y:S06]  /*1e80*/  BAR.SYNC.DEFER_BLOCKING 0x0 ;  /* 0x0000000000007b1d */ /* 0x000fec0000010000 */
[----:B------:R-:W2:Y:S02]  /*1e90*/  SYNCS.PHASECHK.TRANS64.TRYWAIT P1, [UR8+0x18020], RZ ;  /* 0x018020ffff0075a7 */ /* 0x000ea40008021108 */
[----:B-12---:R-:W-:Y:S05]  /*1ea0*/  @!P1 BRA `(.L_x_63) ;  /* 0x0000000c00849947 */ /* 0x006fea0003800000 */
.L_x_80:
[----:B------:R-:W-:Y:S01]  /*1eb0*/  UMOV UR4, URZ ;  /* 0x000000ff00047c82 */ /* 0x000fe20008000000 */
[----:B------:R-:W-:Y:S05]  /*1ec0*/  @!P0 BRA `(.L_x_60) ;  /* 0x0000000400588947 */ /* 0x000fea0003800000 */
[----:B------:R-:W1:Y:S01]  /*1ed0*/  LDCU UR29, c[0x0][0x3a0] ;  /* 0x00007400ff1d77ac */ /* 0x000e620008000800 */
[----:B------:R-:W-:Y:S01]  /*1ee0*/  UMOV UR9, 0x1 ;  /* 0x0000000100097882 */ /* 0x000fe20000000000 */
[----:B------:R-:W-:-:S05]  /*1ef0*/  UMOV UR14, 0x80 ;  /* 0x00000080000e7882 */ /* 0x000fca0000000000 */
.L_x_67:
[----:B------:R-:W-:Y:S01]  /*1f00*/  BAR.SYNC.DEFER_BLOCKING 0x0 ;  /* 0x0000000000007b1d */ /* 0x000fe20000010000 */
[----:B------:R-:W-:Y:S01]  /*1f10*/  ULEA UR28, UR9, UR8, 0x3 ;  /* 0x00000008091c7291 */ /* 0x000fe2000f8e18ff */
[----:B------:R-:W-:Y:S01]  /*1f20*/  @!P3 IMAD.MOV.U32 R2, RZ, RZ, 0x6000 ;  /* 0x00006000ff02b424 */ /* 0x000fe200078e00ff */
[----:B------:R-:W-:Y:S01]  /*1f30*/  ELECT P1, URZ, PT ;  /* 0x0000000000ff782f */ /* 0x000fe20003820000 */
[----:B------:R-:W-:-:S03]  /*1f40*/  ULEA UR12, UR9, UR8, 0xd ;  /* 0x00000008090c7291 */ /* 0x000fc6000f8e68ff */
[----:B------:R-:W-:Y:S02]  /*1f50*/  ISETP.LT.U32.AND P1, PT, R68, 0x20, P1 ;  /* 0x000000204400780c */ /* 0x000fe40000f21070 */
[----:B------:R-:W-:Y:S01]  /*1f60*/  ELECT P0, URZ, PT ;  /* 0x0000000000ff782f */ /* 0x000fe20003800000 */
[----:B------:R-:W-:-:S03]  /*1f70*/  UIADD3 UR12, UPT, UPT, UR12, 0x10000, URZ ;  /* 0x000100000c0c7890 */ /* 0x000fc6000fffe0ff */
[----:B------:R-:W-:Y:S01]  /*1f80*/  ISETP.LT.U32.AND P0, PT, R68, 0x20, P0 ;  /* 0x000000204400780c */ /* 0x000fe20000701070 */
[----:B------:R-:W-:Y:S01]  /*1f90*/  ULEA UR16, UR9, UR8, 0xe ;  /* 0x0000000809107291 */ /* 0x000fe2000f8e70ff */
[----:B------:R-:W-:Y:S01]  /*1fa0*/  UMOV UR18, UR14 ;  /* 0x0000000e00127c82 */ /* 0x000fe20008000000 */
[----:B------:R-:W-:-:S04]  /*1fb0*/  USHF.L.U32 UR5, UR4, 0x1f, URZ ;  /* 0x0000001f04057899 */ /* 0x000fc800080006ff */
[----:B------:R-:W-:Y:S01]  /*1fc0*/  VOTEU.ANY UP0, P1 ;  /* 0x0000000000ff7886 */ /* 0x000fe20000800100 */
[----:B------:R2:W-:Y:S04]  /*1fd0*/  @!P3 SYNCS.ARRIVE.TRANS64 RZ, [UR28+0x18000], R2 ;  /* 0x01800002ffffb9a7 */ /* 0x0005e8000800001c */
[----:B------:R-:W-:Y:S01]  /*1fe0*/  @UP0 UIADD3 UR13, UPT, UPT, UR28, 0x18000, URZ ;  /* 0x000180001c0d0890 */ /* 0x000fe2000fffe0ff */
[----:B------:R-:W-:Y:S01]  /*1ff0*/  VOTEU.ANY UP0, P1 ;  /* 0x0000000000ff7886 */ /* 0x000fe20000800100 */
[----:B------:R-:W-:Y:S01]  /*2000*/  BAR.SYNC.DEFER_BLOCKING 0x0 ;  /* 0x0000000000007b1d */ /* 0x000fe20000010000 */
[----:B--2---:R-:W-:-:S05]  /*2010*/  IMAD.U32 R2, RZ, RZ, UR5 ;  /* 0x00000005ff027e24 */ /* 0x004fca000f8e00ff */
[----:B------:R-:W-:-:S05]  /*2020*/  VOTEU.ANY UP1, P0 ;  /* 0x0000000000ff7886 */ /* 0x000fca0000020100 */
[----:B------:R-:W-:Y:S01]  /*2030*/  @UP1 UIADD3 UR17, UPT, UPT, UR28, 0x18000, URZ ;  /* 0x000180001c111890 */ /* 0x000fe2000fffe0ff */
[----:B------:R-:W-:Y:S01]  /*2040*/  VOTEU.ANY UP1, P0 ;  /* 0x0000000000ff7886 */ /* 0x000fe20000020100 */
[----:B------:R2:W-:Y:S01]  /*2050*/  @UP0 UTMALDG.2D [UR12], [UR24] ;  /* 0x0000000c180005b4 */ /* 0x0005e20008008000 */
[----:B------:R-:W-:Y:S01]  /*2060*/  UISETP.NE.U32.AND UP0, UPT, UR22, URZ, UPT ;  /* 0x000000ff1600728c */ /* 0x000fe2000bf05070 */
[----:B------:R4:W-:Y:S06]  /*2070*/  MEMBAR.ALL.CTA ;  /* 0x0000000000007992 */ /* 0x0009ec0000008000 */
[----:B----4-:R-:W4:Y:S02]  /*2080*/  FENCE.VIEW.ASYNC.S ;  /* 0x00000000000073c6 */ /* 0x010f240000000000 */
[----:B----4-:R-:W-:Y:S06]  /*2090*/  BAR.SYNC.DEFER_BLOCKING 0x0 ;  /* 0x0000000000007b1d */ /* 0x010fec0000010000 */
[----:B------:R2:W-:Y:S02]  /*20a0*/  @UP1 UTMALDG.2D [UR16], [UR26] ;  /* 0x000000101a0015b4 */ /* 0x0005e40008008000 */
[----:B------:R-:W-:Y:S06]  /*20b0*/  BAR.SYNC.DEFER_BLOCKING 0x0 ;  /* 0x0000000000007b1d */ /* 0x000fec0000010000 */
[----:B------:R-:W4:Y:S02]  /*20c0*/  SYNCS.PHASECHK.TRANS64.TRYWAIT P0, [UR28+0x18000], R2 ;  /* 0x01800002ff0075a7 */ /* 0x000f24000800111c */
[----:B--2-4-:R-:W-:Y:S05]  /*20d0*/  @!P0 BRA `(.L_x_64) ;  /* 0x0000000c00048947 */ /* 0x014fea0003800000 */
.L_x_81:
        /* <DEDUP_REMOVED lines=11> */
[----:B------:R-:W-:Y:S02]  /*2190*/  UIADD3 UR6, UP0, UPT, UR16, 0x2, URZ ;  /* 0x0000000210067890 */ /* 0x000fe4000ff1e0ff */
[----:B------:R-:W-:Y:S02]  /*21a0*/  UIADD3 UR32, UP1, UPT, UR30, 0x2, URZ ;  /* 0x000000021e207890 */ /* 0x000fe4000ff3e0ff */
[----:B------:R-:W-:Y:S02]  /*21b0*/  UIADD3 UR34, UP2, UPT, UR16, 0x4, URZ ;  /* 0x0000000410227890 */ /* 0x000fe4000ff5e0ff */
[----:B------:R-:W-:Y:S02]  /*21c0*/  UIADD3 UR36, UP3, UPT, UR30, 0x4, URZ ;  /* 0x000000041e247890 */ /* 0x000fe4000ff7e0ff */
[----:B------:R-:W-:-:S02]  /*21d0*/  UIADD3.X UR7, UPT, UPT, UR17, URZ, URZ, UP0, !UPT ;  /* 0x000000ff11077290 */ /* 0x000fc400087fe4ff */
[----:B------:R-:W-:Y:S02]  /*21e0*/  UIADD3.X UR33, UPT, UPT, UR31, URZ, URZ, UP1, !UPT ;  /* 0x000000ff1f217290 */ /* 0x000fe40008ffe4ff */
[----:B------:R-:W-:Y:S02]  /*21f0*/  UIADD3.X UR35, UPT, UPT, UR17, URZ, URZ, UP2, !UPT ;  /* 0x000000ff11237290 */ /* 0x000fe400097fe4ff */
[----:B------:R-:W-:Y:S01]  /*2200*/  UIADD3.X UR37, UPT, UPT, UR31, URZ, URZ, UP3, !UPT ;  /* 0x000000ff1f257290 */ /* 0x000fe20009ffe4ff */
        /* <DEDUP_REMOVED lines=8> */
[----:B------:R2:W-:Y:S01]  /*2290*/  UTCQMMA gdesc[UR10], gdesc[UR12], tmem[UR23], tmem[UR38], idesc[UR39], UPT ;  /* 0x00ff260c0a0075ea */ /* 0x0005e2000b800317 */
[----:B------:R-:W-:Y:S01]  /*22a0*/  UMOV UR44, 0x0 ;  /* 0x00000000002c7882 */ /* 0x000fe20000000000 */
[----:B------:R-:W-:Y:S01]  /*22b0*/  UMOV UR45, 0x4200010 ;  /* 0x04200010002d7882 */ /* 0x000fe20000000000 */
[----:B------:R2:W-:Y:S01]  /*22c0*/  UTCQMMA gdesc[UR16], gdesc[UR30], tmem[UR23], tmem[UR40], idesc[UR41], UPT ;  /* 0x00ff281e100075ea */ /* 0x0005e2000b800317 */
[----:B------:R2:W-:Y:S01]  /*22d0*/  UTCQMMA gdesc[UR6], gdesc[UR32], tmem[UR23], tmem[UR42], idesc[UR43], UPT ;  /* 0x00ff2a20060075ea */ /* 0x0005e2000b800317 */
[----:B------:R2:W-:Y:S01]  /*22e0*/  UTCQMMA gdesc[UR34], gdesc[UR36], tmem[UR23], tmem[UR44], idesc[UR45], UPT ;  /* 0x00ff2c24220075ea */ /* 0x0005e2000b800317 */
[----:B------:R-:W-:Y:S01]  /*22f0*/  NOP ;  /* 0x0000000000007918 */ /* 0x000fe20000000000 */
.L_x_65:
[----:B------:R-:W-:Y:S01]  /*2300*/  ELECT P0, URZ, PT ;  /* 0x0000000000ff782f */ /* 0x000fe20003800000 */
[----:B--2---:R-:W-:-:S03]  /*2310*/  UIADD3 UR6, UPT, UPT, UR28, 0x18020, URZ ;  /* 0x000180201c067890 */ /* 0x004fc6000fffe0ff */
[----:B------:R-:W-:Y:S01]  /*2320*/  ISETP.LT.U32.AND P0, PT, R68, 0x20, P0 ;  /* 0x000000204400780c */ /* 0x000fe20000701070 */
[----:B------:R-:W-:-:S12]  /*2330*/  UMOV UR7, URZ ;  /* 0x000000ff00077c82 */ /* 0x000fd80008000000 */
[----:B------:R-:W-:Y:S01]  /*2340*/  VOTEU.ANY UP0, P0 ;  /* 0x0000000000ff7886 */ /* 0x000fe20000000100 */
[----:B------:R-:W-:-:S04]  /*2350*/  VOTEU.ANY UP1, P0 ;  /* 0x0000000000ff7886 */ /* 0x000fc80000020100 */
[----:B------:R-:W-:Y:S02]  /*2360*/  @UP0 UMOV UR6, UR6 ;  /* 0x0000000600060c82 */ /* 0x000fe40008000000 */
[----:B------:R2:W-:Y:S01]  /*2370*/  @UP1 UTCBAR [UR6], URZ ;  /* 0x000000ff060013e9 */ /* 0x0005e200080000ff */
[----:B------:R-:W-:Y:S06]  /*2380*/  BAR.SYNC.DEFER_BLOCKING 0x0 ;  /* 0x0000000000007b1d */ /* 0x000fec0000010000 */
[----:B------:R-:W4:Y:S02]  /*2390*/  SYNCS.PHASECHK.TRANS64.TRYWAIT P0, [UR28+0x18020], R2 ;  /* 0x01802002ff0075a7 */ /* 0x000f24000800111c */
[----:B--2-4-:R-:W-:Y:S05]  /*23a0*/  @!P0 BRA `(.L_x_66) ;  /* 0x00000008005c8947 */ /* 0x014fea0003800000 */
.L_x_82:
[----:B------:R-:W-:Y:S02]  /*23b0*/  UIADD3 UR9, UPT, UPT, UR9, 0x1, URZ ;  /* 0x0000000109097890 */ /* 0x000fe4000fffe0ff */
[----:B------:R-:W-:Y:S02]  /*23c0*/  UIADD3 UR14, UPT, UPT, UR14, 0x80, URZ ;  /* 0x000000800e0e7890 */ /* 0x000fe4000fffe0ff */
[----:B------:R-:W-:-:S04]  /*23d0*/  UISETP.NE.U32.AND UP0, UPT, UR9, 0x4, UPT ;  /* 0x000000040900788c */ /* 0x000fc8000bf05070 */
[----:B------:R-:W-:Y:S02]  /*23e0*/  USEL UR5, URZ, 0x1, UP0 ;  /* 0x00000001ff057887 */ /* 0x000fe40008000000 */
[----:B------:R-:W-:Y:S02]  /*23f0*/  USEL UR9, UR9, URZ, UP0 ;  /* 0x000000ff09097287 */ /* 0x000fe40008000000 */
[----:B-1----:R-:W-:Y:S02]  /*2400*/  UISETP.GE.AND UP0, UPT, UR14, UR29, UPT ;  /* 0x0000001d0e00728c */ /* 0x002fe4000bf06270 */
[----:B------:R-:W-:-:S07]  /*2410*/  ULOP3.LUT UR4, UR4, UR5, URZ, 0x3c, !UPT ;  /* 0x0000000504047292 */ /* 0x000fce000f8e3cff */
[----:B------:R-:W-:Y:S05]  /*2420*/  BRA.U !UP0, `(.L_x_67) ;  /* 0xfffffff908b47547 */ /* 0x000fea000b83ffff */
.L_x_60:
[----:B--2-4-:R-:W-:Y:S01]  /*2430*/  BAR.SYNC.DEFER_BLOCKING 0x0 ;  /* 0x0000000000007b1d */ /* 0x014fe20000010000 */
[----:B------:R-:W-:-:S05]  /*2440*/  IMAD.SHL.U32 R2, R0, 0x40, RZ ;  /* 0x0000004000027824 */ /* 0x000fca00078e00ff */
[----:B------:R-:W-:Y:S04]  /*2450*/  BSSY.RECONVERGENT B4, `(.L_x_68) ;  /* 0x0000004000047945 */ /* 0x000fe80003800200 */
[----:B------:R-:W-:Y:S05]  /*2460*/  @P3 BRA `(.L_x_69) ;  /* 0x0000000000083947 */ /* 0x000fea0003800000 */
[----:B------:R-:W1:Y:S02]  /*2470*/  SYNCS.CCTL.IV [UR8+0x18000] ;  /* 0x01800000ff0079b1 */ /* 0x000e640008000008 */
[----:B-1----:R-:W1:Y:S02]  /*2480*/  SYNCS.CCTL.IV [UR8+0x18020] ;  /* 0x01802000ff0079b1 */ /* 0x002e640008000008 */
.L_x_69:
[----:B------:R-:W-:Y:S05]  /*2490*/  BSYNC.RECONVERGENT B4 ;  /* 0x0000000000047941 */ /* 0x000fea0003800200 */
.L_x_68:
[----:B-1----:R-:W-:Y:S06]  /*24a0*/  BAR.SYNC.DEFER_BLOCKING 0x0 ;  /* 0x0000000000007b1d */ /* 0x002fec0000010000 */
[----:B------:R-:W-:Y:S04]  /*24b0*/  BSSY.RECONVERGENT B4, `(.L_x_70) ;  /* 0x0000004000047945 */ /* 0x000fe80003800200 */
[----:B------:R-:W-:Y:S05]  /*24c0*/  @P3 BRA `(.L_x_71) ;  /* 0x0000000000083947 */ /* 0x000fea0003800000 */
[----:B------:R-:W1:Y:S02]  /*24d0*/  SYNCS.CCTL.IV [UR8+0x18008] ;  /* 0x01800800ff0079b1 */ /* 0x000e640008000008 */
[----:B-1----:R-:W1:Y:S02]  /*24e0*/  SYNCS.CCTL.IV [UR8+0x18028] ;  /* 0x01802800ff0079b1 */ /* 0x002e640008000008 */
.L_x_71:
[----:B------:R-:W-:Y:S05]  /*24f0*/  BSYNC.RECONVERGENT B4 ;  /* 0x0000000000047941 */ /* 0x000fea0003800200 */
.L_x_70:
[----:B-1----:R-:W-:Y:S06]  /*2500*/  BAR.SYNC.DEFER_BLOCKING 0x0 ;  /* 0x0000000000007b1d */ /* 0x002fec0000010000 */
[----:B------:R-:W-:Y:S04]  /*2510*/  BSSY.RECONVERGENT B4, `(.L_x_72) ;  /* 0x0000004000047945 */ /* 0x000fe80003800200 */
[----:B------:R-:W-:Y:S05]  /*2520*/  @P3 BRA `(.L_x_73) ;  /* 0x0000000000083947 */ /* 0x000fea0003800000 */
[----:B------:R-:W1:Y:S02]  /*2530*/  SYNCS.CCTL.IV [UR8+0x18010] ;  /* 0x01801000ff0079b1 */ /* 0x000e640008000008 */
[----:B-1----:R-:W1:Y:S02]  /*2540*/  SYNCS.CCTL.IV [UR8+0x18030] ;  /* 0x01803000ff0079b1 */ /* 0x002e640008000008 */
.L_x_73:
[----:B------:R-:W-:Y:S05]  /*2550*/  BSYNC.RECONVERGENT B4 ;  /* 0x0000000000047941 */ /* 0x000fea0003800200 */
.L_x_72:
[----:B-1----:R-:W-:Y:S06]  /*2560*/  BAR.SYNC.DEFER_BLOCKING 0x0 ;  /* 0x0000000000007b1d */ /* 0x002fec0000010000 */
[----:B------:R-:W-:Y:S04]  /*2570*/  BSSY.RECONVERGENT B4, `(.L_x_74) ;  /* 0x0000004000047945 */ /* 0x000fe80003800200 */
[----:B------:R-:W-:Y:S05]  /*2580*/  @P3 BRA `(.L_x_75) ;  /* 0x0000000000083947 */ /* 0x000fea0003800000 */
[----:B------:R-:W1:Y:S02]  /*2590*/  SYNCS.CCTL.IV [UR8+0x18018] ;  /* 0x01801800ff0079b1 */ /* 0x000e640008000008 */
[----:B-1----:R-:W1:Y:S02]  /*25a0*/  SYNCS.CCTL.IV [UR8+0x18038] ;  /* 0x01803800ff0079b1 */ /* 0x002e640008000008 */
.L_x_75:
[----:B------:R-:W-:Y:S05]  /*25b0*/  BSYNC.RECONVERGENT B4 ;  /* 0x0000000000047941 */ /* 0x000fea0003800200 */
.L_x_74:
[----:B------:R-:W-:Y:S01]  /*25c0*/  USHF.L.U32 UR22, UR22, 0x15, URZ ;  /* 0x0000001516167899 */ /* 0x000fe200080006ff */
[----:B------:R-:W-:Y:S01]  /*25d0*/  IMAD.SHL.U32 R3, R0, 0x10, RZ ;  /* 0x0000001000037824 */ /* 0x000fe200078e00ff */
[----:B------:R-:W-:Y:S01]  /*25e0*/  LOP3.LUT R2, R2, 0x1800, RZ, 0xc0, !PT ;  /* 0x0000180002027812 */ /* 0x000fe200078ec0ff */
[C---:B---3--:R-:W-:Y:S01]  /*25f0*/  IMAD.SHL.U32 R4, R0.reuse, 0x4, RZ ;  /* 0x0000000400047824 */ /* 0x048fe200078e00ff */
[----:B------:R-:W-:Y:S01]  /*2600*/  ULOP3.LUT UR22, UR22, 0x600000, URZ, 0xc0, !UPT ;  /* 0x0060000016167892 */ /* 0x000fe2000f8ec0ff */
[----:B------:R-:W-:Y:S01]  /*2610*/  IMAD.SHL.U32 R0, R0, 0x80, RZ ;  /* 0x0000008000007824 */ /* 0x000fe200078e00ff */
[----:B------:R-:W-:Y:S02]  /*2620*/  LOP3.LUT R3, R2, 0x70, R3, 0xf8, !PT ;  /* 0x0000007002037812 */ /* 0x000fe400078ef803 */
[----:B------:R-:W-:Y:S01]  /*2630*/  ELECT P0, URZ, PT ;  /* 0x0000000000ff782f */ /* 0x000fe20003800000 */
[----:B------:R-:W-:Y:S01]  /*2640*/  UIADD3 UR22, UPT, UPT, UR23, UR22, URZ ;  /* 0x0000001617167290 */ /* 0x000fe2000fffe0ff */
[----:B------:R-:W-:Y:S01]  /*2650*/  LOP3.LUT R3, R3, 0x40, R4, 0x78, !PT ;  /* 0x0000004003037812 */ /* 0x000fe200078e7804 */
[----:B------:R-:W-:Y:S01]  /*2660*/  UMOV UR9, UR19 ;  /* 0x0000001300097c82 */ /* 0x000fe20008000000 */
[----:B------:R-:W-:Y:S01]  /*2670*/  ISETP.LT.U32.AND P0, PT, R68, 0x20, P0 ;  /* 0x000000204400780c */ /* 0x000fe20000701070 */
[----:B------:R-:W-:Y:S01]  /*2680*/  UMOV UR10, UR15 ;  /* 0x0000000f000a7c82 */ /* 0x000fe20008000000 */
[----:B------:R-:W-:-:S04]  /*2690*/  LOP3.LUT R0, R3, 0x780, R0, 0xf8, !PT ;  /* 0x0000078003007812 */ /* 0x000fc800078ef800 */
[----:B------:R-:W-:Y:S01]  /*26a0*/  LDTM.16dp32bit_t0_t15.x64 R4, tmem[UR22] ;  /* 0x00000016000479ee */ /* 0x000fe20008b00000 */
[----:B------:R-:W2:Y:S01]  /*26b0*/  LDTM.16dp32bit_t16_t31.x64 R4, tmem[UR22+0x40] ;  /* 0x00004016000479ee */ /* 0x000ea20008b20000 */
[C---:B------:R-:W-:Y:S01]  /*26c0*/  LOP3.LUT R2, R0.reuse, 0x10, RZ, 0x3c, !PT ;  /* 0x0000001000027812 */ /* 0x040fe200078e3cff */
[----:B------:R-:W-:Y:S01]  /*26d0*/  NOP ;  /* 0x0000000000007918 */ /* 0x000fe20000000000 */
[----:B------:R-:W-:-:S03]  /*26e0*/  LOP3.LUT R3, R0, 0x20, RZ, 0x3c, !PT ;  /* 0x0000002000037812 */ /* 0x000fc600078e3cff */
[----:B--2---:R-:W-:Y:S01]  /*26f0*/  VOTEU.ANY UP1, P0 ;  /* 0x0000000000ff7886 */ /* 0x004fe20000020100 */
[----:B------:R-:W-:Y:S01]  /*2700*/  VOTEU.ANY UP0, P0 ;  /* 0x0000000000ff7886 */ /* 0x000fe20000000100 */
[----:B------:R-:W-:Y:S02]  /*2710*/  F2FP.SATFINITE.E4M3.F32.PACK_AB_MERGE_C R6, R7, R6, RZ ;  /* 0x000000060706723e */ /* 0x000fe400048070ff */
[----:B------:R-:W-:Y:S02]  /*2720*/  F2FP.SATFINITE.E4M3.F32.PACK_AB_MERGE_C R10, R11, R10, RZ ;  /* 0x0000000a0b0a723e */ /* 0x000fe400048070ff */
[----:B------:R-:W-:Y:S02]  /*2730*/  F2FP.SATFINITE.E4M3.F32.PACK_AB_MERGE_C R14, R15, R14, RZ ;  /* 0x0000000e0f0e723e */ /* 0x000fe400048070ff */
[----:B------:R-:W-:Y:S02]  /*2740*/  F2FP.SATFINITE.E4M3.F32.PACK_AB_MERGE_C R7, R19, R18, RZ ;  /* 0x000000121307723e */ /* 0x000fe400048070ff */
[----:B------:R-:W-:-:S02]  /*2750*/  F2FP.SATFINITE.E4M3.F32.PACK_AB_MERGE_C R22, R23, R22, RZ ;  /* 0x000000161716723e */ /* 0x000fc400048070ff */
[----:B------:R-:W-:Y:S02]  /*2760*/  F2FP.SATFINITE.E4M3.F32.PACK_AB_MERGE_C R26, R27, R26, RZ ;  /* 0x0000001a1b1a723e */ /* 0x000fe400048070ff */
        /* <DEDUP_REMOVED lines=10> */
[----:B------:R-:W-:-:S02]  /*2810*/  F2FP.SATFINITE.E4M3.F32.PACK_AB_MERGE_C R4, R5, R4, R6 ;  /* 0x000000040504723e */ /* 0x000fc40004807006 */
[----:B------:R-:W-:Y:S02]  /*2820*/  F2FP.SATFINITE.E4M3.F32.PACK_AB_MERGE_C R5, R9, R8, R10 ;  /* 0x000000080905723e */ /* 0x000fe4000480700a */
[----:B------:R-:W-:Y:S02]  /*2830*/  F2FP.SATFINITE.E4M3.F32.PACK_AB_MERGE_C R6, R13, R12, R14 ;  /* 0x0000000c0d06723e */ /* 0x000fe4000480700e */
[----:B------:R-:W-:Y:S02]  /*2840*/  F2FP.SATFINITE.E4M3.F32.PACK_AB_MERGE_C R7, R17, R16, R7 ;  /* 0x000000101107723e */ /* 0x000fe40004807007 */
[----:B------:R-:W-:Y:S02]  /*2850*/  F2FP.SATFINITE.E4M3.F32.PACK_AB_MERGE_C R20, R21, R20, R22 ;  /* 0x000000141514723e */ /* 0x000fe40004807016 */
[----:B------:R-:W-:Y:S01]  /*2860*/  F2FP.SATFINITE.E4M3.F32.PACK_AB_MERGE_C R21, R25, R24, R26 ;  /* 0x000000181915723e */ /* 0x000fe2000480701a */
[----:B-1----:R1:W-:Y:S01]  /*2870*/  STS.128 [R0+UR8], R4 ;  /* 0x0000000400007988 */ /* 0x0023e20008000c08 */
[----:B------:R-:W-:-:S02]  /*2880*/  F2FP.SATFINITE.E4M3.F32.PACK_AB_MERGE_C R22, R29, R28, R30 ;  /* 0x0000001c1d16723e */ /* 0x000fc4000480701e */
[----:B------:R-:W-:Y:S02]  /*2890*/  F2FP.SATFINITE.E4M3.F32.PACK_AB_MERGE_C R23, R33, R32, R23 ;  /* 0x000000202117723e */ /* 0x000fe40004807017 */
[----:B------:R-:W-:Y:S02]  /*28a0*/  F2FP.SATFINITE.E4M3.F32.PACK_AB_MERGE_C R36, R37, R36, R38 ;  /* 0x000000242524723e */ /* 0x000fe40004807026 */
[----:B------:R-:W-:Y:S01]  /*28b0*/  F2FP.SATFINITE.E4M3.F32.PACK_AB_MERGE_C R37, R41, R40, R42 ;  /* 0x000000282925723e */ /* 0x000fe2000480702a */
[----:B------:R1:W-:Y:S01]  /*28c0*/  STS.128 [R2+UR8], R20 ;  /* 0x0000001402007988 */ /* 0x0003e20008000c08 */
[----:B------:R-:W-:Y:S02]  /*28d0*/  F2FP.SATFINITE.E4M3.F32.PACK_AB_MERGE_C R38, R45, R44, R46 ;  /* 0x0000002c2d26723e */ /* 0x000fe4000480702e */
[----:B------:R-:W-:Y:S02]  /*28e0*/  F2FP.SATFINITE.E4M3.F32.PACK_AB_MERGE_C R39, R49, R48, R50 ;  /* 0x000000303127723e */ /* 0x000fe40004807032 */
[----:B------:R-:W-:-:S02]  /*28f0*/  F2FP.SATFINITE.E4M3.F32.PACK_AB_MERGE_C R52, R53, R52, R54 ;  /* 0x000000343534723e */ /* 0x000fc40004807036 */
[----:B------:R-:W-:Y:S01]  /*2900*/  F2FP.SATFINITE.E4M3.F32.PACK_AB_MERGE_C R53, R57, R56, R58 ;  /* 0x000000383935723e */ /* 0x000fe2000480703a */
[----:B------:R1:W-:Y:S01]  /*2910*/  STS.128 [R3+UR8], R36 ;  /* 0x0000002403007988 */ /* 0x0003e20008000c08 */
[----:B------:R-:W-:Y:S02]  /*2920*/  F2FP.SATFINITE.E4M3.F32.PACK_AB_MERGE_C R54, R61, R60, R62 ;  /* 0x0000003c3d36723e */ /* 0x000fe4000480703e */
[----:B------:R-:W-:Y:S02]  /*2930*/  F2FP.SATFINITE.E4M3.F32.PACK_AB_MERGE_C R55, R65, R64, R66 ;  /* 0x000000404137723e */ /* 0x000fe40004807042 */
[----:B------:R-:W-:-:S05]  /*2940*/  LOP3.LUT R8, R0, 0x30, RZ, 0x3c, !PT ;  /* 0x0000003000087812 */ /* 0x000fca00078e3cff */
[----:B------:R1:W-:Y:S01]  /*2950*/  STS.128 [R8+UR8], R52 ;  /* 0x0000003408007988 */ /* 0x0003e20008000c08 */
[----:B------:R2:W-:Y:S06]  /*2960*/  MEMBAR.ALL.CTA ;  /* 0x0000000000007992 */ /* 0x0005ec0000008000 */
[----:B--2---:R-:W2:Y:S02]  /*2970*/  FENCE.VIEW.ASYNC.S ;  /* 0x00000000000073c6 */ /* 0x004ea40000000000 */
[----:B--2---:R-:W-:Y:S06]  /*2980*/  BAR.SYNC.DEFER_BLOCKING 0x0 ;  /* 0x0000000000007b1d */ /* 0x004fec0000010000 */
[----:B------:R1:W-:Y:S01]  /*2990*/  @UP1 UTMASTG.2D [UR8], [UR20] ;  /* 0x00000008140013b5 */ /* 0x0003e20008008000 */
[----:B------:R0:W-:Y:S01]  /*29a0*/  UTMACMDFLUSH ;  /* 0x00000000000079b7 */ /* 0x0001e20000000000 */
[----:B------:R-:W-:-:S04]  /*29b0*/  DEPBAR.LE SB0, 0x0 ;  /* 0x000080000000791a */ /* 0x000fc80000000000 */
[----:B------:R-:W-:Y:S08]  /*29c0*/  BAR.SYNC.DEFER_BLOCKING 0x0 ;  /* 0x0000000000007b1d */ /* 0x000ff00000010000 */
[----:B------:R-:W-:Y:S06]  /*29d0*/  BAR.SYNC.DEFER_BLOCKING 0x0 ;  /* 0x0000000000007b1d */ /* 0x000fec0000010000 */
[----:B-1----:R-:W-:Y:S05]  /*29e0*/  @P2 BRA `(.L_x_76) ;  /* 0x0000000000a02947 */ /* 0x002fea0003800000 */
[----:B------:R-:W1:Y:S01]  /*29f0*/  S2UR UR5, SR_CgaCtaId ;  /* 0x00000000000579c3 */ /* 0x000e620000008800 */
[----:B------:R-:W-:Y:S01]  /*2a00*/  NOP ;  /* 0x0000000000007918 */ /* 0x000fe20000000000 */
[----:B------:R-:W-:Y:S01]  /*2a10*/  UMOV UR4, 0x50 ;  /* 0x0000005000047882 */ /* 0x000fe20000000000 */
[----:B------:R-:W-:Y:S02]  /*2a20*/  IMAD.U32 R0, RZ, RZ, UR23 ;  /* 0x00000017ff007e24 */ /* 0x000fe4000f8e00ff */
[----:B------:R-:W-:Y:S02]  /*2a30*/  IMAD.MOV.U32 R3, RZ, RZ, 0xf ;  /* 0x0000000fff037424 */ /* 0x000fe400078e00ff */
[----:B------:R-:W-:Y:S01]  /*2a40*/  IMAD.MOV.U32 R7, RZ, RZ, 0x1 ;  /* 0x00000001ff077424 */ /* 0x000fe200078e00ff */
[----:B------:R-:W-:-:S04]  /*2a50*/  LOP3.LUT R0, R0, 0xffff, RZ, 0xc0, !PT ;  /* 0x0000ffff00007812 */ /* 0x000fc800078ec0ff */
[----:B------:R-:W-:-:S05]  /*2a60*/  SHF.R.U32.HI R0, RZ, 0x5, R0 ;  /* 0x00000005ff007819 */ /* 0x000fca0000011600 */
[----:B------:R-:W-:Y:S01]  /*2a70*/  VIADD R2, R0, 0x10 ;  /* 0x0000001000027836 */ /* 0x000fe20000000000 */
[----:B------:R-:W-:Y:S01]  /*2a80*/  SHF.L.U32 R0, R3, R0, RZ ;  /* 0x0000000003007219 */ /* 0x000fe200000006ff */
[----:B-1----:R-:W-:-:S03]  /*2a90*/  ULEA UR6, UR5, UR4, 0x18 ;  /* 0x0000000405067291 */ /* 0x002fc6000f8ec0ff */
[----:B------:R-:W-:-:S04]  /*2aa0*/  SHF.L.U32 R3, R7, R2, RZ ;  /* 0x0000000207037219 */ /* 0x000fc800000006ff */
[----:B------:R-:W-:Y:S02]  /*2ab0*/  LOP3.LUT R0, R3, R0, RZ, 0xfc, !PT ;  /* 0x0000000003007212 */ /* 0x000fe400078efcff */
[----:B------:R-:W1:Y:S02]  /*2ac0*/  LDS R5, [UR6] ;  /* 0x00000006ff057984 */ /* 0x000e640008000800 */
[C---:B------:R-:W-:Y:S02]  /*2ad0*/  LOP3.LUT R2, R0.reuse, 0xffff, RZ, 0xc0, !PT ;  /* 0x0000ffff00027812 */ /* 0x040fe400078ec0ff */
[----:B-1----:R-:W-:-:S04]  /*2ae0*/  LOP3.LUT R3, R0, 0xffff, R5, 0x80, !PT ;  /* 0x0000ffff00037812 */ /* 0x002fc800078e8005 */
[----:B------:R-:W-:-:S13]  /*2af0*/  ISETP.NE.AND P0, PT, R3, R2, PT ;  /* 0x000000020300720c */ /* 0x000fda0003f05270 */
[----:B------:R-:W-:Y:S05]  /*2b00*/  @P0 BRA `(.L_x_77) ;  /* 0x0000000000500947 */ /* 0x000fea0003800000 */
[----:B------:R-:W-:Y:S02]  /*2b10*/  SHF.R.U32.HI R5, RZ, 0x10, R5 ;  /* 0x00000010ff057819 */ /* 0x000fe40000011605 */
[----:B------:R-:W-:-:S04]  /*2b20*/  SHF.R.U32.HI R2, RZ, 0x10, R0 ;  /* 0x00000010ff027819 */ /* 0x000fc80000011600 */
[----:B------:R-:W-:-:S04]  /*2b30*/  LOP3.LUT R5, R5, R2, RZ, 0xc0, !PT ;  /* 0x0000000205057212 */ /* 0x000fc800078ec0ff */
[----:B------:R-:W-:-:S13]  /*2b40*/  ISETP.NE.AND P0, PT, R5, R2, PT ;  /* 0x000000020500720c */ /* 0x000fda0003f05270 */
[----:B------:R-:W-:Y:S05]  /*2b50*/  @P0 BRA `(.L_x_78) ;  /* 0x0000000000300947 */ /* 0x000fea0003800000 */
[----:B------:R-:W-:Y:S01]  /*2b60*/  R2UR UR4, R0 ;  /* 0x00000000000472ca */ /* 0x000fe200000e0000 */
[----:B------:R-:W-:Y:S01]  /*2b70*/  VOTEU.ANY UR5, UPT, PT ;  /* 0x0000000000057886 */ /* 0x000fe200038e0100 */
[----:B------:R-:W1:Y:S01]  /*2b80*/  S2R R0, SR_LANEID ;  /* 0x0000000000007919 */ /* 0x000e620000000000 */
[----:B------:R-:W-:-:S10]  /*2b90*/  UFLO.U32 UR5, UR5 ;  /* 0x00000005000572bd */ /* 0x000fd400080e0000 */
[----:B------:R-:W-:-:S06]  /*2ba0*/  ULOP3.LUT UR4, URZ, UR4, URZ, 0x33, !UPT ;  /* 0x00000004ff047292 */ /* 0x000fcc000f8e33ff */
[----:B------:R-:W-:-:S04]  /*2bb0*/  IMAD.U32 R2, RZ, RZ, UR4 ;  /* 0x00000004ff027e24 */ /* 0x000fc8000f8e00ff */
[----:B------:R-:W2:Y:S02]  /*2bc0*/  REDUX UR7, R2 ;  /* 0x00000000020773c4 */ /* 0x000ea40000000000 */
[----:B------:R3:W-:Y:S01]  /*2bd0*/  UTCATOMSWS.AND URZ, UR4 ;  /* 0x0000000400ff79e3 */ /* 0x0007e20008000000 */
[----:B-1----:R-:W-:Y:S01]  /*2be0*/  ISETP.EQ.U32.AND P0, PT, R0, UR5, PT ;  /* 0x0000000500007c0c */ /* 0x002fe2000bf02070 */
[----:B--2---:R-:W-:-:S12]  /*2bf0*/  IMAD.U32 R0, RZ, RZ, UR7 ;  /* 0x00000007ff007e24 */ /* 0x004fd8000f8e00ff */
[----:B------:R3:W-:Y:S01]  /*2c00*/  @P0 ATOMS.AND RZ, [UR6], R0 ;  /* 0x00000000ffff098c */ /* 0x0007e2000a800006 */
[----:B------:R-:W-:Y:S05]  /*2c10*/  BRA `(.L_x_76) ;  /* 0x0000000000147947 */ /* 0x000fea0003800000 */
.L_x_78:
[----:B------:R-:W-:-:S07]  /*2c20*/  MOV R2, 0x2c40 ;  /* 0x00002c4000027802 */ /* 0x000fce0000000f00 */
[----:B------:R-:W-:Y:S05]  /*2c30*/  CALL.REL.NOINC `($__internal_0_$__cuda_sm10x_tcgen05_guardrail_trap_col_being_dealloced_not_returned_by_alloc) ;  /* 0x0000000000447944 */ /* 0x000fea0003c00000 */
[----:B------:R-:W-:Y:S05]  /*2c40*/  BRA `(.L_x_76) ;  /* 0x0000000000087947 */ /* 0x000fea0003800000 */
.L_x_77:
[----:B------:R-:W-:-:S07]  /*2c50*/  MOV R2, 0x2c70 ;  /* 0x00002c7000027802 */ /* 0x000fce0000000f00 */
[----:B------:R-:W-:Y:S05]  /*2c60*/  CALL.REL.NOINC `($__internal_2_$__cuda_sm10x_tcgen05_guardrail_trap_unallocated_columns_being_dealloced) ;  /* 0x0000000000507944 */ /* 0x000fea0003c00000 */
.L_x_76:
[----:B------:R-:W-:Y:S01]  /*2c70*/  NOP ;  /* 0x0000000000007918 */ /* 0x000fe20000000000 */
[----:B---3--:R-:W-:Y:S05]  /*2c80*/  EXIT ;  /* 0x000000000000794d */ /* 0x008fea0003800000 */
.L_x_61:
[----:B------:R-:W1:Y:S02]  /*2c90*/  SYNCS.PHASECHK.TRANS64.TRYWAIT P0, [UR8+0x18000], RZ ;  /* 0x018000ffff0075a7 */ /* 0x000e640008001108 */
[----:B-1----:R-:W-:Y:S05]  /*2ca0*/  @!P0 BRA `(.L_x_61) ;  /* 0xfffffffc00f88947 */ /* 0x002fea000383ffff */
[----:B------:R-:W-:Y:S05]  /*2cb0*/  BRA `(.L_x_79) ;  /* 0xffffffec00d47947 */ /* 0x000fea000383ffff */
.L_x_63:
[----:B------:R-:W1:Y:S02]  /*2cc0*/  SYNCS.PHASECHK.TRANS64.TRYWAIT P1, [UR8+0x18020], RZ ;  /* 0x018020ffff0075a7 */ /* 0x000e640008021108 */
[----:B-1----:R-:W-:Y:S05]  /*2cd0*/  @!P1 BRA `(.L_x_63) ;  /* 0xfffffffc00f89947 */ /* 0x002fea000383ffff */
[----:B------:R-:W-:Y:S05]  /*2ce0*/  BRA `(.L_x_80) ;  /* 0xfffffff000707947 */ /* 0x000fea000383ffff */
.L_x_64:
[----:B------:R-:W2:Y:S02]  /*2cf0*/  SYNCS.PHASECHK.TRANS64.TRYWAIT P0, [UR28+0x18000], R2 ;  /* 0x01800002ff0075a7 */ /* 0x000ea4000800111c */
[----:B--2---:R-:W-:Y:S05]  /*2d00*/  @!P0 BRA `(.L_x_64) ;  /* 0xfffffffc00f88947 */ /* 0x004fea000383ffff */
[----:B------:R-:W-:Y:S05]  /*2d10*/  BRA `(.L_x_81) ;  /* 0xfffffff000f07947 */ /* 0x000fea000383ffff */
.L_x_66:
[----:B------:R-:W2:Y:S02]  /*2d20*/  SYNCS.PHASECHK.TRANS64.TRYWAIT P0, [UR28+0x18020], R2 ;  /* 0x01802002ff0075a7 */ /* 0x000ea4000800111c */
[----:B--2---:R-:W-:Y:S05]  /*2d30*/  @!P0 BRA `(.L_x_66) ;  /* 0xfffffffc00f88947 */ /* 0x004fea000383ffff */
[----:B------:R-:W-:Y:S05]  /*2d40*/  BRA `(.L_x_82) ;  /* 0xfffffff400987947 */ /* 0x000fea000383ffff */
        .weak           $__internal_0_$__cuda_sm10x_tcgen05_guardrail_trap_col_being_dealloced_not_returned_by_alloc
        .type           $__internal_0_$__cuda_sm10x_tcgen05_guardrail_trap_col_being_dealloced_not_returned_by_alloc,@function
        .size           $__internal_0_$__cuda_sm10x_tcgen05_guardrail_trap_col_being_dealloced_not_returned_by_alloc,($__internal_1_$__cuda_sm10x_tcgen05_guardrail_trap_phase_invalid_during_alloc - $__internal_0_$__cuda_sm10x_tcgen05_guardrail_trap_col_being_dealloced_not_returned_by_alloc)
$__internal_0_$__cuda_sm10x_tcgen05_guardrail_trap_col_being_dealloced_not_returned_by_alloc:
[----:B------:R-:W-:Y:S05]  /*2d50*/  BPT.TRAP 0x1 ;  /* 0x000000040000795c */ /* 0x000fea0000300000 */
[----:B------:R-:W-:-:S04]  /*2d60*/  IMAD.MOV.U32 R3, RZ, RZ, 0x0 ;  /* 0x00000000ff037424 */ /* 0x000fc800078e00ff */
[----:B------:R-:W-:Y:S05]  /*2d70*/  RET.REL.NODEC R2 `(gluon_tcgen05) ;  /* 0xffffffd002a07950 */ /* 0x000fea0003c3ffff */
        .weak           $__internal_1_$__cuda_sm10x_tcgen05_guardrail_trap_phase_invalid_during_alloc
        .type           $__internal_1_$__cuda_sm10x_tcgen05_guardrail_trap_phase_invalid_during_alloc,@function
        .size           $__internal_1_$__cuda_sm10x_tcgen05_guardrail_trap_phase_invalid_during_alloc,($__internal_2_$__cuda_sm10x_tcgen05_guardrail_trap_unallocated_columns_being_dealloced - $__internal_1_$__cuda_sm10x_tcgen05_guardrail_trap_phase_invalid_during_alloc)
$__internal_1_$__cuda_sm10x_tcgen05_guardrail_trap_phase_invalid_during_alloc:
[----:B------:R-:W-:Y:S05]  /*2d80*/  BPT.TRAP 0x1 ;  /* 0x000000040000795c */ /* 0x000fea0000300000 */
[----:B------:R-:W-:-:S04]  /*2d90*/  IMAD.MOV.U32 R3, RZ, RZ, 0x0 ;  /* 0x00000000ff037424 */ /* 0x000fc800078e00ff */
[----:B------:R-:W-:Y:S05]  /*2da0*/  RET.REL.NODEC R2 `(gluon_tcgen05) ;  /* 0xffffffd002947950 */ /* 0x000fea0003c3ffff */
        .weak           $__internal_2_$__cuda_sm10x_tcgen05_guardrail_trap_unallocated_columns_being_dealloced
        .type           $__internal_2_$__cuda_sm10x_tcgen05_guardrail_trap_unallocated_columns_being_dealloced,@function
        .size           $__internal_2_$__cuda_sm10x_tcgen05_guardrail_trap_unallocated_columns_being_dealloced,(.L_x_86 - $__internal_2_$__cuda_sm10x_tcgen05_guardrail_trap_unallocated_columns_being_dealloced)
$__internal_2_$__cuda_sm10x_tcgen05_guardrail_trap_unallocated_columns_being_dealloced:
[----:B------:R-:W-:Y:S05]  /*2db0*/  BPT.TRAP 0x1 ;  /* 0x000000040000795c */ /* 0x000fea0000300000 */
[----:B------:R-:W-:-:S04]  /*2dc0*/  IMAD.MOV.U32 R3, RZ, RZ, 0x0 ;  /* 0x00000000ff037424 */ /* 0x000fc800078e00ff */
[----:B------:R-:W-:Y:S05]  /*2dd0*/  RET.REL.NODEC R2 `(gluon_tcgen05) ;  /* 0xffffffd002887950 */ /* 0x000fea0003c3ffff */
.L_x_83:
[----:B------:R-:W-:-:S00]  /*2de0*/  BRA `(.L_x_83) ;  /* 0xfffffffc00fc7947 */ /* 0x000fc0000383ffff */
[----:B------:R-:W-:-:S00]  /*2df0*/  NOP ;  /* 0x0000000000007918 */ /* 0x000fc00000000000 */
        /* <DEDUP_REMOVED lines=8> */
.L_x_86:


//--------------------- .nv.shared.gluon_tcgen05  --------------------------
	.section	.nv.shared.gluon_tcgen05,"aw",@nobits
	.sectionflags	@""
	.align	16
	.zero		1024


//--------------------- .nv.shared.reserved.0     --------------------------
	.section	.nv.shared.reserved.0,"aw",@nobits
	.align	8
	.weak		__nv_reservedSMEM_offset_0_alias
	.size		__nv_reservedSMEM_offset_0_alias, 0, 64
	.other		__nv_reservedSMEM_offset_0_alias,@"STO_CUDA_RESERVED_SHARED STV_DEFAULT"
__nv_reservedSMEM_offset_0_alias:
	.zero		0
.nv.shared.reserved.0:
	.zero		64
	.weak		__nv_reservedSMEM_allocation_phase
	.type		__nv_reservedSMEM_allocation_phase,@object
	.size		__nv_reservedSMEM_allocation_phase,(.L_0 - __nv_reservedSMEM_allocation_phase)
__nv_reservedSMEM_allocation_phase:
	.zero		1
.L_0:
	.zero		7
	.weak		__nv_reservedSMEM_devtool_atexit_pc
	.type		__nv_reservedSMEM_devtool_atexit_pc,@object
	.size		__nv_reservedSMEM_devtool_atexit_pc,(__nv_reservedSMEM_allocation_mask - __nv_reservedSMEM_devtool_atexit_pc)
__nv_reservedSMEM_devtool_atexit_pc:
	.zero		8
	.weak		__nv_reservedSMEM_allocation_mask
	.type		__nv_reservedSMEM_allocation_mask,@object
	.size		__nv_reservedSMEM_allocation_mask,(.L_2 - __nv_reservedSMEM_allocation_mask)
__nv_reservedSMEM_allocation_mask:
	.zero		4
.L_2:


//--------------------- .nv.constant0.gluon_tcgen05 --------------------------
	.section	.nv.constant0.gluon_tcgen05,"a",@progbits
	.sectionflags	@""
	.align	4
.nv.constant0.gluon_tcgen05:
	.zero		976


//--------------------- SYMBOLS --------------------------

	.type		.nv.reservedSmem.offset0,@object
	.size		.nv.reservedSmem.offset0,0x4
	.type		.nv.reservedSmem.cap,@object
	.size		.nv.reservedSmem.cap,0x4
